def matmul_kernel(
    a_ptr,
    b_ptr,
    c_ptr,
    M,
    N,
    K,
    stride_am,
    stride_ak,
    stride_bk,
    stride_bn,
    stride_cm,
    stride_cn,
    BLOCK_M: tl.constexpr,
    BLOCK_N: tl.constexpr,
    BLOCK_K: tl.constexpr,
    GROUP_M: tl.constexpr,
):
    pid = tl.program_id(axis=0)
    num_pid_m = tl.cdiv(M, BLOCK_M)
    num_pid_n = tl.cdiv(N, BLOCK_N)
    num_pid_in_group = GROUP_M * num_pid_n
    group_id = pid // num_pid_in_group
    first_pid_m = group_id * GROUP_M
    group_size_m = min(num_pid_m - first_pid_m, GROUP_M)
    pid_m = first_pid_m + ((pid % num_pid_in_group) % group_size_m)
    pid_n = (pid % num_pid_in_group) // group_size_m

    offs_am = (pid_m * BLOCK_M + tl.arange(0, BLOCK_M)) % M
    offs_bn = (pid_n * BLOCK_N + tl.arange(0, BLOCK_N)) % N
    offs_k = tl.arange(0, BLOCK_K)
    a_ptrs = a_ptr + offs_am[:, None] * stride_am + offs_k[None, :] * stride_ak
    b_ptrs = b_ptr + offs_k[:, None] * stride_bk + offs_bn[None, :] * stride_bn

    acc = tl.zeros((BLOCK_M, BLOCK_N), dtype=tl.float32)
    for kk in range(0, tl.cdiv(K, BLOCK_K)):
        a = tl.load(a_ptrs, mask=offs_k[None, :] < K - kk * BLOCK_K, other=0.0)
        b = tl.load(b_ptrs, mask=offs_k[:, None] < K - kk * BLOCK_K, other=0.0)
        acc = tl.dot(a, b, acc)
        a_ptrs += BLOCK_K * stride_ak
        b_ptrs += BLOCK_K * stride_bk

    c = acc.to(c_ptr.dtype.element_ty)
    offs_cm = pid_m * BLOCK_M + tl.arange(0, BLOCK_M)
    offs_cn = pid_n * BLOCK_N + tl.arange(0, BLOCK_N)
    c_ptrs = c_ptr + offs_cm[:, None] * stride_cm + offs_cn[None, :] * stride_cn
    mask = (offs_cm[:, None] < M) & (offs_cn[None, :] < N)
    tl.store(c_ptrs, c, mask=mask)

# config = {"BLOCK_K": 32, "BLOCK_M": 128, "BLOCK_N": 256, "GROUP_M": 8, "arch": "sm_100", "dtype": "fp32", "num_ctas": 1, "num_stages": 3, "num_warps": 16}
# arch = sm_100


// ===== COMPILED SASS (sm_100a) =====

	.target	sm_100a

	.elftype	@"ET_EXEC"


//--------------------- .note.nv.tkinfo           --------------------------
	.section	.note.nv.tkinfo,"",@"SHT_NOTE"
	.sectionflags	@"SHF_NOTE_NV_TKINFO"
	.tkinfo
        /*0018*/ 	.word	0x00000081
        /*0030*/ 	.string	""
        /*0030*/ 	.string	"ptxas-blackwell"
        /*0030*/ 	.string	"Cuda compilation tools, release 12.9, V12.9.86"
        /*0030*/ 	.string	"Build cuda_12.9.r12.9/compiler.36037853_0"
        /*0030*/ 	.string	"-v  -suppress-debug-info  -lineinfo  -arch sm_100a "



//--------------------- .note.nv.cuver            --------------------------
	.section	.note.nv.cuver,"",@"SHT_NOTE"
	.sectionflags	@"SHF_NOTE_NV_CUVER"
        /*0018*/ 	.short	0x0001
        /*001a*/ 	.short	0x0064
        /*001c*/ 	.short	0x0001
        /*001e*/ 	.short	0x0000
        /*0020*/ 	.short	0x0001
        /*0022*/ 	.short	0x0000


//--------------------- .nv.info                  --------------------------
	.section	.nv.info,"",@"SHT_CUDA_INFO"
	.align	4


	//----- nvinfo : EIATTR_REGCOUNT
	.align		4
        /*0000*/ 	.byte	0x04, 0x2f
        /*0002*/ 	.short	(.L_1 - .L_0)
	.align		4
.L_0:
        /*0004*/ 	.word	index@(matmul_kernel)
        /*0008*/ 	.word	0x00000080


	//----- nvinfo : EIATTR_FRAME_SIZE
	.align		4
.L_1:
        /*000c*/ 	.byte	0x04, 0x11
        /*000e*/ 	.short	(.L_3 - .L_2)
	.align		4
.L_2:
        /*0010*/ 	.word	index@(matmul_kernel)
        /*0014*/ 	.word	0x000000a8


	//----- nvinfo : EIATTR_MIN_STACK_SIZE
	.align		4
.L_3:
        /*0018*/ 	.byte	0x04, 0x12
        /*001a*/ 	.short	(.L_5 - .L_4)
	.align		4
.L_4:
        /*001c*/ 	.word	index@(matmul_kernel)
        /*0020*/ 	.word	0x000000a8
.L_5:


//--------------------- .nv.info.matmul_kernel    --------------------------
	.section	.nv.info.matmul_kernel,"",@"SHT_CUDA_INFO"
	.sectionflags	@""
	.align	4


	//----- nvinfo : EIATTR_CUDA_API_VERSION
	.align		4
        /*0000*/ 	.byte	0x04, 0x37
        /*0002*/ 	.short	(.L_7 - .L_6)
.L_6:
        /*0004*/ 	.word	0x00000081


	//----- nvinfo : EIATTR_KPARAM_INFO
	.align		4
.L_7:
        /*0008*/ 	.byte	0x04, 0x17
        /*000a*/ 	.short	(.L_9 - .L_8)
.L_8:
        /*000c*/ 	.word	0x00000000
        /*0010*/ 	.short	0x000d
        /*0012*/ 	.short	0x0048
        /*0014*/ 	.byte	0x00, 0xf4, 0x21, 0x00


	//----- nvinfo : EIATTR_KPARAM_INFO
	.align		4
.L_9:
        /*0018*/ 	.byte	0x04, 0x17
        /*001a*/ 	.short	(.L_11 - .L_10)
.L_10:
        /*001c*/ 	.word	0x00000000
        /*0020*/ 	.short	0x000c
        /*0022*/ 	.short	0x0040
        /*0024*/ 	.byte	0x00, 0xf4, 0x21, 0x00


	//----- nvinfo : EIATTR_KPARAM_INFO
	.align		4
.L_11:
        /*0028*/ 	.byte	0x04, 0x17
        /*002a*/ 	.short	(.L_13 - .L_12)
.L_12:
        /*002c*/ 	.word	0x00000000
        /*0030*/ 	.short	0x000b
        /*0032*/ 	.short	0x0038
        /*0034*/ 	.byte	0x00, 0xf0, 0x11, 0x00


	//----- nvinfo : EIATTR_KPARAM_INFO
	.align		4
.L_13:
        /*0038*/ 	.byte	0x04, 0x17
        /*003a*/ 	.short	(.L_15 - .L_14)
.L_14:
        /*003c*/ 	.word	0x00000000
        /*0040*/ 	.short	0x000a
        /*0042*/ 	.short	0x0034
        /*0044*/ 	.byte	0x00, 0xf0, 0x11, 0x00


	//----- nvinfo : EIATTR_KPARAM_INFO
	.align		4
.L_15:
        /*0048*/ 	.byte	0x04, 0x17
        /*004a*/ 	.short	(.L_17 - .L_16)
.L_16:
        /*004c*/ 	.word	0x00000000
        /*0050*/ 	.short	0x0009
        /*0052*/ 	.short	0x0030
        /*0054*/ 	.byte	0x00, 0xf0, 0x11, 0x00


	//----- nvinfo : EIATTR_KPARAM_INFO
	.align		4
.L_17:
        /*0058*/ 	.byte	0x04, 0x17
        /*005a*/ 	.short	(.L_19 - .L_18)
.L_18:
        /*005c*/ 	.word	0x00000000
        /*0060*/ 	.short	0x0008
        /*0062*/ 	.short	0x002c
        /*0064*/ 	.byte	0x00, 0xf0, 0x11, 0x00


	//----- nvinfo : EIATTR_KPARAM_INFO
	.align		4
.L_19:
        /*0068*/ 	.byte	0x04, 0x17
        /*006a*/ 	.short	(.L_21 - .L_20)
.L_20:
        /*006c*/ 	.word	0x00000000
        /*0070*/ 	.short	0x0007
        /*0072*/ 	.short	0x0028
        /*0074*/ 	.byte	0x00, 0xf0, 0x11, 0x00


	//----- nvinfo : EIATTR_KPARAM_INFO
	.align		4
.L_21:
        /*0078*/ 	.byte	0x04, 0x17
        /*007a*/ 	.short	(.L_23 - .L_22)
.L_22:
        /*007c*/ 	.word	0x00000000
        /*0080*/ 	.short	0x0006
        /*0082*/ 	.short	0x0024
        /*0084*/ 	.byte	0x00, 0xf0, 0x11, 0x00


	//----- nvinfo : EIATTR_KPARAM_INFO
	.align		4
.L_23:
        /*0088*/ 	.byte	0x04, 0x17
        /*008a*/ 	.short	(.L_25 - .L_24)
.L_24:
        /*008c*/ 	.word	0x00000000
        /*0090*/ 	.short	0x0005
        /*0092*/ 	.short	0x0020
        /*0094*/ 	.byte	0x00, 0xf0, 0x11, 0x00


	//----- nvinfo : EIATTR_KPARAM_INFO
	.align		4
.L_25:
        /*0098*/ 	.byte	0x04, 0x17
        /*009a*/ 	.short	(.L_27 - .L_26)
.L_26:
        /*009c*/ 	.word	0x00000000
        /*00a0*/ 	.short	0x0004
        /*00a2*/ 	.short	0x001c
        /*00a4*/ 	.byte	0x00, 0xf0, 0x11, 0x00


	//----- nvinfo : EIATTR_KPARAM_INFO
	.align		4
.L_27:
        /*00a8*/ 	.byte	0x04, 0x17
        /*00aa*/ 	.short	(.L_29 - .L_28)
.L_28:
        /*00ac*/ 	.word	0x00000000
        /*00b0*/ 	.short	0x0003
        /*00b2*/ 	.short	0x0018
        /*00b4*/ 	.byte	0x00, 0xf0, 0x11, 0x00


	//----- nvinfo : EIATTR_KPARAM_INFO
	.align		4
.L_29:
        /*00b8*/ 	.byte	0x04, 0x17
        /*00ba*/ 	.short	(.L_31 - .L_30)
.L_30:
        /*00bc*/ 	.word	0x00000000
        /*00c0*/ 	.short	0x0002
        /*00c2*/ 	.short	0x0010
        /*00c4*/ 	.byte	0x00, 0xf4, 0x21, 0x00


	//----- nvinfo : EIATTR_KPARAM_INFO
	.align		4
.L_31:
        /*00c8*/ 	.byte	0x04, 0x17
        /*00ca*/ 	.short	(.L_33 - .L_32)
.L_32:
        /*00cc*/ 	.word	0x00000000
        /*00d0*/ 	.short	0x0001
        /*00d2*/ 	.short	0x0008
        /*00d4*/ 	.byte	0x00, 0xf4, 0x21, 0x00


	//----- nvinfo : EIATTR_KPARAM_INFO
	.align		4
.L_33:
        /*00d8*/ 	.byte	0x04, 0x17
        /*00da*/ 	.short	(.L_35 - .L_34)
.L_34:
        /*00dc*/ 	.word	0x00000000
        /*00e0*/ 	.short	0x0000
        /*00e2*/ 	.short	0x0000
        /*00e4*/ 	.byte	0x00, 0xf4, 0x21, 0x00


	//----- nvinfo : EIATTR_SPARSE_MMA_MASK
	.align		4
.L_35:
        /*00e8*/ 	.byte	0x03, 0x50
        /*00ea*/ 	.short	0x0000


	//----- nvinfo : EIATTR_MAXREG_COUNT
	.align		4
        /*00ec*/ 	.byte	0x03, 0x1b
        /*00ee*/ 	.short	0x0080


	//----- nvinfo : EIATTR_NUM_BARRIERS
	.align		4
        /*00f0*/ 	.byte	0x02, 0x4c
        /*00f2*/ 	.byte	0x01
	.zero		1


	//----- nvinfo : EIATTR_ANNOTATIONS
	.align		4
        /*00f4*/ 	.byte	0x04, 0x55
        /*00f6*/ 	.short	(.L_37 - .L_36)


	//   ....[0]....
.L_36:
        /*00f8*/ 	.word	0x00000001
        /*00fc*/ 	.byte	0x30, 0x08, 0x00, 0x00, 0x01, 0x00, 0x00, 0x00, 0x10, 0x0a, 0x00, 0x00, 0x01, 0x00, 0x00, 0x00
        /* <DEDUP_REMOVED lines=49> */
        /*041c*/ 	.byte	0x10, 0x4c, 0x00, 0x00


	//----- nvinfo : EIATTR_VRC_CTA_INIT_COUNT
	.align		4
.L_37:
        /*0420*/ 	.byte	0x02, 0x4a
	.zero		1
	.zero		1


	//----- nvinfo : EIATTR_EXIT_INSTR_OFFSETS
	.align		4
        /*0424*/ 	.byte	0x04, 0x1c
        /*0426*/ 	.short	(.L_39 - .L_38)


	//   ....[0]....
.L_38:
        /*0428*/ 	.word	0x00006bd0


	//   ....[1]....
        /*042c*/ 	.word	0x00006bf0


	//----- nvinfo : EIATTR_REQNTID
	.align		4
.L_39:
        /*0430*/ 	.byte	0x04, 0x10
        /*0432*/ 	.short	(.L_41 - .L_40)
.L_40:
        /*0434*/ 	.word	0x00000200
        /*0438*/ 	.word	0x00000001
        /*043c*/ 	.word	0x00000001


	//----- nvinfo : EIATTR_CBANK_PARAM_SIZE
	.align		4
.L_41:
        /*0440*/ 	.byte	0x03, 0x19
        /*0442*/ 	.short	0x0050


	//----- nvinfo : EIATTR_PARAM_CBANK
	.align		4
        /*0444*/ 	.byte	0x04, 0x0a
        /*0446*/ 	.short	(.L_43 - .L_42)
	.align		4
.L_42:
        /*0448*/ 	.word	index@(.nv.constant0.matmul_kernel)
        /*044c*/ 	.short	0x0380
        /*044e*/ 	.short	0x0050


	//----- nvinfo : EIATTR_SW_WAR
	.align		4
.L_43:
        /*0450*/ 	.byte	0x04, 0x36
        /*0452*/ 	.short	(.L_45 - .L_44)
.L_44:
        /*0454*/ 	.word	0x00000008
.L_45:


//--------------------- .nv.compat                --------------------------
	.section	.nv.compat,"",@"SHT_CUDA_COMPAT_INFO"
	.align	4
        /*0000*/ 	.byte	0x02, 0x02, 0x01, 0x00, 0x02, 0x05, 0x05, 0x00, 0x02, 0x03, 0x00, 0x00, 0x02, 0x06, 0x01, 0x00


//--------------------- .nv.callgraph             --------------------------
	.section	.nv.callgraph,"",@"SHT_CUDA_CALLGRAPH"
	.align	4
	.sectionentsize	8
	.align		4
        /*0000*/ 	.word	0x00000000
	.align		4
        /*0004*/ 	.word	0xffffffff
	.align		4
        /*0008*/ 	.word	0x00000000
	.align		4
        /*000c*/ 	.word	0xfffffffe
	.align		4
        /*0010*/ 	.word	0x00000000
	.align		4
        /*0014*/ 	.word	0xfffffffd
	.align		4
        /*0018*/ 	.word	0x00000000
	.align		4
        /*001c*/ 	.word	0xfffffffc


//--------------------- .text.matmul_kernel       --------------------------
	.section	.text.matmul_kernel,"ax",@progbits
	.align	128
        .global         matmul_kernel
        .type           matmul_kernel,@function
        .size           matmul_kernel,(.L_x_3 - matmul_kernel)
        .other          matmul_kernel,@"STO_CUDA_ENTRY STV_DEFAULT"
matmul_kernel:
.text.matmul_kernel:
[----:B------:R-:W1:Y:S08]  /*0000*/  LDC R1, c[0x0][0x37c] ;  /* 0x0000df00ff017b82 */ /* 0x000e700000000800 */
[----:B------:R-:W2:Y:S01]  /*0010*/  LDC.64 R110, c[0x0][0x398] ;  /* 0x0000e600ff6e7b82 */ /* 0x000ea20000000a00 */
[----:B------:R-:W3:Y:S01]  /*0020*/  S2R R5, SR_CTAID.X ;  /* 0x0000000000057919 */ /* 0x000ee20000002500 */
[----:B------:R-:W4:Y:S01]  /*0030*/  LDCU.128 UR12, c[0x0][0x380] ;  /* 0x00007000ff0c77ac */ /* 0x000f220008000c00 */
[----:B-1----:R-:W-:Y:S01]  /*0040*/  VIADD R1, R1, 0xffffff58 ;  /* 0xffffff5801017836 */ /* 0x002fe20000000000 */
[----:B------:R-:W-:Y:S01]  /*0050*/  CS2R R92, SRZ ;  /* 0x00000000005c7805 */ /* 0x000fe2000001ff00 */
[----:B------:R-:W1:Y:S01]  /*0060*/  S2R R97, SR_TID.X ;  /* 0x0000000000617919 */ /* 0x000e620000002100 */
[----:B------:R-:W5:Y:S01]  /*0070*/  LDCU UR6, c[0x0][0x3b0] ;  /* 0x00007600ff0677ac */ /* 0x000f620008000800 */
[----:B------:R-:W-:Y:S01]  /*0080*/  CS2R R94, SRZ ;  /* 0x00000000005e7805 */ /* 0x000fe2000001ff00 */
[----:B------:R-:W4:Y:S01]  /*0090*/  LDC.64 R102, c[0x0][0x3a0] ;  /* 0x0000e800ff667b82 */ /* 0x000f220000000a00 */
[----:B------:R-:W-:Y:S01]  /*00a0*/  CS2R R90, SRZ ;  /* 0x00000000005a7805 */ /* 0x000fe2000001ff00 */
[----:B------:R-:W1:Y:S01]  /*00b0*/  LDCU.64 UR10, c[0x0][0x358] ;  /* 0x00006b00ff0a77ac */ /* 0x000e620008000a00 */
[----:B------:R-:W-:-:S05]  /*00c0*/  UMOV UR4, 0x400 ;  /* 0x0000040000047882 */ /* 0x000fca0000000000 */
[----:B------:R-:W4:Y:S01]  /*00d0*/  LDC.64 R100, c[0x0][0x3a8] ;  /* 0x0000ea00ff647b82 */ /* 0x000f220000000a00 */
[----:B--2---:R-:W-:-:S07]  /*00e0*/  VIADD R0, R111, 0xff ;  /* 0x000000ff6f007836 */ /* 0x004fce0000000000 */
[----:B------:R-:W2:Y:S01]  /*00f0*/  S2UR UR5, SR_CgaCtaId ;  /* 0x00000000000579c3 */ /* 0x000ea20000008800 */
[----:B------:R-:W-:-:S04]  /*0100*/  SHF.R.S32.HI R3, RZ, 0x1f, R0 ;  /* 0x0000001fff037819 */ /* 0x000fc80000011400 */
[----:B------:R-:W-:Y:S02]  /*0110*/  LEA.HI R3, R3, R0, RZ, 0x8 ;  /* 0x0000000003037211 */ /* 0x000fe400078f40ff */
[----:B---3--:R-:W-:Y:S02]  /*0120*/  IABS R8, R5 ;  /* 0x0000000500087213 */ /* 0x008fe40000000000 */
[----:B------:R-:W-:Y:S02]  /*0130*/  SHF.R.S32.HI R3, RZ, 0x8, R3 ;  /* 0x00000008ff037819 */ /* 0x000fe40000011403 */
[C---:B-1----:R-:W-:Y:S01]  /*0140*/  LOP3.LUT R98, R97.reuse, 0xe0, RZ, 0xc0, !PT ;  /* 0x000000e061627812 */ /* 0x042fe200078ec0ff */
[----:B----4-:R-:W-:Y:S01]  /*0150*/  IMAD.SHL.U32 R99, R100, 0x20, RZ ;  /* 0x0000002064637824 */ /* 0x010fe200078e00ff */
[----:B------:R-:W-:Y:S01]  /*0160*/  LOP3.LUT R89, R97, 0x1f, RZ, 0xc0, !PT ;  /* 0x0000001f61597812 */ /* 0x000fe200078ec0ff */
[----:B------:R-:W-:Y:S01]  /*0170*/  IMAD.SHL.U32 R4, R3, 0x8, RZ ;  /* 0x0000000803047824 */ /* 0x000fe200078e00ff */
[----:B------:R-:W-:-:S04]  /*0180*/  SHF.R.U32.HI R11, RZ, 0x1, R98 ;  /* 0x00000001ff0b7819 */ /* 0x000fc80000011662 */
[-C--:B------:R-:W-:Y:S02]  /*0190*/  IABS R7, R4.reuse ;  /* 0x0000000400077213 */ /* 0x080fe40000000000 */
[----:B------:R-:W-:Y:S01]  /*01a0*/  IABS R10, R4 ;  /* 0x00000004000a7213 */ /* 0x000fe20000000000 */
[----:B--2---:R-:W-:Y:S01]  /*01b0*/  ULEA UR5, UR5, UR4, 0x18 ;  /* 0x0000000405057291 */ /* 0x004fe2000f8ec0ff */
[----:B------:R-:W1:Y:S08]  /*01c0*/  I2F.RP R0, R7 ;  /* 0x0000000700007306 */ /* 0x000e700000209400 */
[----:B-1----:R-:W1:Y:S02]  /*01d0*/  MUFU.RCP R0, R0 ;  /* 0x0000000000007308 */ /* 0x002e640000001000 */
[----:B-1----:R-:W-:-:S02]  /*01e0*/  VIADD R2, R0, 0xffffffe ;  /* 0x0ffffffe00027836 */ /* 0x002fc40000000000 */
[----:B------:R-:W-:-:S04]  /*01f0*/  IMAD.MOV R0, RZ, RZ, -R10 ;  /* 0x000000ffff007224 */ /* 0x000fc800078e0a0a */
[----:B------:R1:W2:Y:S02]  /*0200*/  F2I.FTZ.U32.TRUNC.NTZ R3, R2 ;  /* 0x0000000200037305 */ /* 0x0002a4000021f000 */
[----:B-1----:R-:W-:Y:S02]  /*0210*/  IMAD.MOV.U32 R2, RZ, RZ, RZ ;  /* 0x000000ffff027224 */ /* 0x002fe400078e00ff */
[----:B--2---:R-:W-:-:S04]  /*0220*/  IMAD.MOV R6, RZ, RZ, -R3 ;  /* 0x000000ffff067224 */ /* 0x004fc800078e0a03 */
[----:B------:R-:W-:Y:S02]  /*0230*/  IMAD R9, R6, R7, RZ ;  /* 0x0000000706097224 */ /* 0x000fe400078e02ff */
[----:B------:R-:W-:Y:S01]  /*0240*/  IMAD.MOV.U32 R6, RZ, RZ, R8 ;  /* 0x000000ffff067224 */ /* 0x000fe200078e0008 */
[----:B------:R-:W-:Y:S01]  /*0250*/  IABS R8, R111 ;  /* 0x0000006f00087213 */ /* 0x000fe20000000000 */
[----:B------:R-:W-:-:S06]  /*0260*/  IMAD.HI.U32 R3, R3, R9, R2 ;  /* 0x0000000903037227 */ /* 0x000fcc00078e0002 */
[----:B------:R-:W-:-:S04]  /*0270*/  IMAD.HI.U32 R3, R3, R6, RZ ;  /* 0x0000000603037227 */ /* 0x000fc800078e00ff */
[----:B------:R-:W-:-:S05]  /*0280*/  IMAD R0, R3, R0, R6 ;  /* 0x0000000003007224 */ /* 0x000fca00078e0206 */
[----:B------:R-:W-:-:S13]  /*0290*/  ISETP.GT.U32.AND P1, PT, R7, R0, PT ;  /* 0x000000000700720c */ /* 0x000fda0003f24070 */
[----:B------:R-:W-:Y:S02]  /*02a0*/  @!P1 IMAD.IADD R0, R0, 0x1, -R7 ;  /* 0x0000000100009824 */ /* 0x000fe400078e0a07 */
[----:B------:R-:W-:Y:S01]  /*02b0*/  @!P1 VIADD R3, R3, 0x1 ;  /* 0x0000000103039836 */ /* 0x000fe20000000000 */
[----:B------:R-:W-:Y:S02]  /*02c0*/  ISETP.NE.AND P1, PT, R4, RZ, PT ;  /* 0x000000ff0400720c */ /* 0x000fe40003f25270 */
[----:B------:R-:W-:Y:S02]  /*02d0*/  ISETP.GE.U32.AND P0, PT, R0, R7, PT ;  /* 0x000000070000720c */ /* 0x000fe40003f06070 */
[----:B------:R-:W-:-:S04]  /*02e0*/  LOP3.LUT R0, R5, R4, RZ, 0x3c, !PT ;  /* 0x0000000405007212 */ /* 0x000fc800078e3cff */
[----:B------:R-:W-:Y:S01]  /*02f0*/  ISETP.GE.AND P2, PT, R0, RZ, PT ;  /* 0x000000ff0000720c */ /* 0x000fe20003f46270 */
[----:B------:R-:W-:-:S06]  /*0300*/  VIADD R0, R110, 0x7f ;  /* 0x0000007f6e007836 */ /* 0x000fcc0000000000 */
[----:B------:R-:W-:-:S04]  /*0310*/  @P0 VIADD R3, R3, 0x1 ;  /* 0x0000000103030836 */ /* 0x000fc80000000000 */
[----:B------:R-:W-:Y:S01]  /*0320*/  IMAD.MOV.U32 R2, RZ, RZ, R3 ;  /* 0x000000ffff027224 */ /* 0x000fe200078e0003 */
[----:B------:R-:W-:-:S03]  /*0330*/  SHF.R.S32.HI R3, RZ, 0x1f, R0 ;  /* 0x0000001fff037819 */ /* 0x000fc60000011400 */
[----:B------:R-:W-:Y:S01]  /*0340*/  @!P2 IMAD.MOV R2, RZ, RZ, -R2 ;  /* 0x000000ffff02a224 */ /* 0x000fe200078e0a02 */
[----:B------:R-:W-:Y:S02]  /*0350*/  @!P1 LOP3.LUT R2, RZ, R4, RZ, 0x33, !PT ;  /* 0x00000004ff029212 */ /* 0x000fe400078e33ff */
[----:B------:R-:W-:-:S03]  /*0360*/  LEA.HI R3, R3, R0, RZ, 0x7 ;  /* 0x0000000003037211 */ /* 0x000fc600078f38ff */
[----:B------:R-:W-:Y:S02]  /*0370*/  IMAD.SHL.U32 R12, R2, 0x8, RZ ;  /* 0x00000008020c7824 */ /* 0x000fe400078e00ff */
[----:B------:R-:W-:-:S03]  /*0380*/  IMAD.MOV R2, RZ, RZ, -R2 ;  /* 0x000000ffff027224 */ /* 0x000fc600078e0a02 */
[----:B------:R-:W-:Y:S01]  /*0390*/  LEA.HI.SX32 R3, R3, -R12, 0x19 ;  /* 0x8000000c03037211 */ /* 0x000fe200078fcaff */
[----:B------:R-:W-:Y:S02]  /*03a0*/  IMAD R15, R4, R2, R5 ;  /* 0x00000002040f7224 */ /* 0x000fe400078e0205 */
[----:B------:R-:W-:Y:S01]  /*03b0*/  IMAD.MOV.U32 R2, RZ, RZ, RZ ;  /* 0x000000ffff027224 */ /* 0x000fe200078e00ff */
[----:B------:R-:W-:Y:S02]  /*03c0*/  VIMNMX R14, PT, PT, R3, 0x8, PT ;  /* 0x00000008030e7848 */ /* 0x000fe40003fe0100 */
[----:B------:R-:W-:Y:S02]  /*03d0*/  IABS R4, R15 ;  /* 0x0000000f00047213 */ /* 0x000fe40000000000 */
[----:B------:R-:W-:-:S04]  /*03e0*/  IABS R7, R14 ;  /* 0x0000000e00077213 */ /* 0x000fc80000000000 */
[----:B------:R-:W1:Y:S08]  /*03f0*/  I2F.RP R0, R7 ;  /* 0x0000000700007306 */ /* 0x000e700000209400 */
[----:B-1----:R-:W1:Y:S02]  /*0400*/  MUFU.RCP R0, R0 ;  /* 0x0000000000007308 */ /* 0x002e640000001000 */
[----:B-1----:R-:W-:-:S06]  /*0410*/  VIADD R3, R0, 0xffffffe ;  /* 0x0ffffffe00037836 */ /* 0x002fcc0000000000 */
[----:B------:R-:W1:Y:S02]  /*0420*/  F2I.FTZ.U32.TRUNC.NTZ R3, R3 ;  /* 0x0000000300037305 */ /* 0x000e64000021f000 */
[----:B-1----:R-:W-:-:S04]  /*0430*/  IMAD.MOV R6, RZ, RZ, -R3 ;  /* 0x000000ffff067224 */ /* 0x002fc800078e0a03 */
[----:B------:R-:W-:Y:S01]  /*0440*/  IMAD R5, R6, R7, RZ ;  /* 0x0000000706057224 */ /* 0x000fe200078e02ff */
[----:B------:R-:W-:-:S03]  /*0450*/  IABS R6, R14 ;  /* 0x0000000e00067213 */ /* 0x000fc60000000000 */
[----:B------:R-:W-:Y:S01]  /*0460*/  IMAD.HI.U32 R0, R3, R5, R2 ;  /* 0x0000000503007227 */ /* 0x000fe200078e0002 */
[----:B------:R-:W-:-:S03]  /*0470*/  IABS R3, R110 ;  /* 0x0000006e00037213 */ /* 0x000fc60000000000 */
[----:B------:R-:W-:Y:S02]  /*0480*/  IMAD.MOV.U32 R5, RZ, RZ, R4 ;  /* 0x000000ffff057224 */ /* 0x000fe400078e0004 */
[----:B------:R-:W-:Y:S02]  /*0490*/  IMAD.MOV R4, RZ, RZ, -R6 ;  /* 0x000000ffff047224 */ /* 0x000fe400078e0a06 */
[----:B------:R-:W-:-:S04]  /*04a0*/  IMAD.HI.U32 R0, R0, R5, RZ ;  /* 0x0000000500007227 */ /* 0x000fc800078e00ff */
[----:B------:R-:W-:Y:S02]  /*04b0*/  IMAD.MOV.U32 R2, RZ, RZ, R8 ;  /* 0x000000ffff027224 */ /* 0x000fe400078e0008 */
[----:B------:R-:W-:Y:S02]  /*04c0*/  IMAD R4, R0, R4, R5 ;  /* 0x0000000400047224 */ /* 0x000fe400078e0205 */
[----:B------:R-:W1:Y:S03]  /*04d0*/  I2F.RP R8, R2 ;  /* 0x0000000200087306 */ /* 0x000e660000209400 */
[----:B------:R-:W-:-:S05]  /*04e0*/  ISETP.GT.U32.AND P1, PT, R7, R4, PT ;  /* 0x000000040700720c */ /* 0x000fca0003f24070 */
[----:B------:R-:W2:Y:S08]  /*04f0*/  I2F.RP R5, R3 ;  /* 0x0000000300057306 */ /* 0x000eb00000209400 */
[----:B-1----:R-:W1:Y:S01]  /*0500*/  MUFU.RCP R8, R8 ;  /* 0x0000000800087308 */ /* 0x002e620000001000 */
[----:B------:R-:W-:Y:S02]  /*0510*/  @!P1 IMAD.IADD R4, R4, 0x1, -R7 ;  /* 0x0000000104049824 */ /* 0x000fe400078e0a07 */
[----:B------:R-:W-:Y:S01]  /*0520*/  @!P1 VIADD R0, R0, 0x1 ;  /* 0x0000000100009836 */ /* 0x000fe20000000000 */
[----:B------:R-:W-:-:S02]  /*0530*/  ISETP.NE.AND P1, PT, R14, RZ, PT ;  /* 0x000000ff0e00720c */ /* 0x000fc40003f25270 */
[----:B------:R-:W-:Y:S02]  /*0540*/  ISETP.GE.U32.AND P0, PT, R4, R7, PT ;  /* 0x000000070400720c */ /* 0x000fe40003f06070 */
[----:B------:R-:W-:Y:S01]  /*0550*/  LOP3.LUT R4, R15, R14, RZ, 0x3c, !PT ;  /* 0x0000000e0f047212 */ /* 0x000fe200078e3cff */
[----:B--2---:R-:W2:Y:S03]  /*0560*/  MUFU.RCP R5, R5 ;  /* 0x0000000500057308 */ /* 0x004ea60000001000 */
[----:B------:R-:W-:Y:S01]  /*0570*/  ISETP.GE.AND P2, PT, R4, RZ, PT ;  /* 0x000000ff0400720c */ /* 0x000fe20003f46270 */
[----:B------:R-:W-:Y:S02]  /*0580*/  IMAD.SHL.U32 R4, R97, 0x4, RZ ;  /* 0x0000000461047824 */ /* 0x000fe400078e00ff */
[----:B-1----:R-:W-:-:S03]  /*0590*/  VIADD R6, R8, 0xffffffe ;  /* 0x0ffffffe08067836 */ /* 0x002fc60000000000 */
[----:B------:R-:W-:Y:S01]  /*05a0*/  LOP3.LUT R79, R11, 0x7fc, R4, 0x78, !PT ;  /* 0x000007fc0b4f7812 */ /* 0x000fe200078e7804 */
[----:B------:R-:W-:Y:S01]  /*05b0*/  @P0 VIADD R0, R0, 0x1 ;  /* 0x0000000100000836 */ /* 0x000fe20000000000 */
[----:B------:R1:W3:Y:S03]  /*05c0*/  F2I.FTZ.U32.TRUNC.NTZ R7, R6 ;  /* 0x0000000600077305 */ /* 0x0002e6000021f000 */
[----:B------:R-:W-:Y:S01]  /*05d0*/  IMAD.MOV.U32 R10, RZ, RZ, R0 ;  /* 0x000000ffff0a7224 */ /* 0x000fe200078e0000 */
[----:B------:R-:W-:Y:S01]  /*05e0*/  LOP3.LUT R0, R97, 0x180, RZ, 0xc0, !PT ;  /* 0x0000018061007812 */ /* 0x000fe200078ec0ff */
[----:B--2---:R-:W-:Y:S02]  /*05f0*/  VIADD R5, R5, 0xffffffe ;  /* 0x0ffffffe05057836 */ /* 0x004fe40000000000 */
[----:B------:R-:W-:Y:S01]  /*0600*/  @!P2 IMAD.MOV R10, RZ, RZ, -R10 ;  /* 0x000000ffff0aa224 */ /* 0x000fe200078e0a0a */
[----:B------:R-:W-:Y:S01]  /*0610*/  @!P1 LOP3.LUT R10, RZ, R14, RZ, 0x33, !PT ;  /* 0x0000000eff0a9212 */ /* 0x000fe200078e33ff */
[----:B-1----:R-:W-:-:S02]  /*0620*/  IMAD.MOV.U32 R6, RZ, RZ, RZ ;  /* 0x000000ffff067224 */ /* 0x002fc400078e00ff */
[----:B------:R-:W1:Y:S02]  /*0630*/  F2I.FTZ.U32.TRUNC.NTZ R5, R5 ;  /* 0x0000000500057305 */ /* 0x000e64000021f000 */
[----:B------:R-:W-:Y:S02]  /*0640*/  IMAD.SHL.U32 R112, R10, 0x100, RZ ;  /* 0x000001000a707824 */ /* 0x000fe400078e00ff */
[----:B---3--:R-:W-:-:S03]  /*0650*/  IMAD.MOV R9, RZ, RZ, -R7 ;  /* 0x000000ffff097224 */ /* 0x008fc600078e0a07 */
[----:B------:R-:W-:Y:S01]  /*0660*/  LEA.HI R8, R97, R112, RZ, 0x1b ;  /* 0x0000007061087211 */ /* 0x000fe200078fd8ff */
[----:B------:R-:W-:-:S04]  /*0670*/  IMAD R9, R9, R2, RZ ;  /* 0x0000000209097224 */ /* 0x000fc800078e02ff */
[C---:B------:R-:W-:Y:S02]  /*0680*/  VIADD R16, R8.reuse, 0x10 ;  /* 0x0000001008107836 */ /* 0x040fe40000000000 */
[----:B------:R-:W-:Y:S01]  /*0690*/  IMAD.HI.U32 R6, R7, R9, R6 ;  /* 0x0000000907067227 */ /* 0x000fe200078e0006 */
[----:B------:R-:W-:Y:S02]  /*06a0*/  SHF.R.U32.HI R7, RZ, 0x5, R97 ;  /* 0x00000005ff077819 */ /* 0x000fe40000011661 */
[----:B------:R-:W-:Y:S01]  /*06b0*/  IABS R13, R16 ;  /* 0x00000010000d7213 */ /* 0x000fe20000000000 */
[----:B-1----:R-:W-:Y:S01]  /*06c0*/  IMAD.MOV R18, RZ, RZ, -R5 ;  /* 0x000000ffff127224 */ /* 0x002fe200078e0a05 */
[----:B------:R-:W-:Y:S01]  /*06d0*/  SGXT.U32 R7, R7, 0x4 ;  /* 0x000000040707781a */ /* 0x000fe20000000000 */
[----:B------:R-:W-:Y:S01]  /*06e0*/  VIADD R24, R8, 0x90 ;  /* 0x0000009008187836 */ /* 0x000fe20000000000 */
[----:B------:R-:W-:Y:S01]  /*06f0*/  SHF.R.U32.HI R9, RZ, 0x2, R0 ;  /* 0x00000002ff097819 */ /* 0x000fe20000011600 */
[----:B------:R-:W-:Y:S01]  /*0700*/  IMAD.HI.U32 R0, R6, R13, RZ ;  /* 0x0000000d06007227 */ /* 0x000fe200078e00ff */
[----:B------:R-:W-:-:S02]  /*0710*/  LOP3.LUT R7, R112, R7, RZ, 0xfc, !PT ;  /* 0x0000000770077212 */ /* 0x000fc400078efcff */
[----:B------:R-:W-:Y:S01]  /*0720*/  LOP3.LUT R72, R9, 0x7fc, R4, 0x78, !PT ;  /* 0x000007fc09487812 */ /* 0x000fe200078e7804 */
[----:B------:R-:W-:Y:S01]  /*0730*/  IMAD.MOV R9, RZ, RZ, -R10 ;  /* 0x000000ffff097224 */ /* 0x000fe200078e0a0a */
[C---:B------:R-:W-:Y:S01]  /*0740*/  LOP3.LUT R19, R7.reuse, 0x20, RZ, 0xfc, !PT ;  /* 0x0000002007137812 */ /* 0x040fe200078efcff */
[----:B------:R-:W-:Y:S01]  /*0750*/  IMAD.MOV R10, RZ, RZ, -R0 ;  /* 0x000000ffff0a7224 */ /* 0x000fe200078e0a00 */
[----:B------:R-:W-:Y:S01]  /*0760*/  LOP3.LUT R22, R7, 0x80, RZ, 0xfc, !PT ;  /* 0x0000008007167812 */ /* 0x000fe200078efcff */
[----:B------:R-:W-:Y:S01]  /*0770*/  IMAD R0, R14, R9, R15 ;  /* 0x000000090e007224 */ /* 0x000fe200078e020f */
[----:B------:R-:W-:Y:S01]  /*0780*/  ISETP.GE.AND P4, PT, R19, RZ, PT ;  /* 0x000000ff1300720c */ /* 0x000fe20003f86270 */
[----:B------:R-:W-:Y:S01]  /*0790*/  IMAD R9, R2, R10, R13 ;  /* 0x0000000a02097224 */ /* 0x000fe200078e020d */
[----:B------:R-:W-:Y:S01]  /*07a0*/  IABS R13, R19 ;  /* 0x00000013000d7213 */ /* 0x000fe20000000000 */
[----:B------:R-:W-:Y:S01]  /*07b0*/  IMAD.MOV.U32 R4, RZ, RZ, RZ ;  /* 0x000000ffff047224 */ /* 0x000fe200078e00ff */
[----:B------:R-:W-:Y:S01]  /*07c0*/  ISETP.GE.AND P1, PT, R16, RZ, PT ;  /* 0x000000ff1000720c */ /* 0x000fe20003f26270 */
[----:B------:R-:W-:Y:S01]  /*07d0*/  IMAD R11, R18, R3, RZ ;  /* 0x00000003120b7224 */ /* 0x000fe200078e02ff */
[----:B------:R-:W-:Y:S01]  /*07e0*/  ISETP.GT.U32.AND P0, PT, R2, R9, PT ;  /* 0x000000090200720c */ /* 0x000fe20003f04070 */
[----:B------:R-:W-:Y:S01]  /*07f0*/  VIADD R14, R8, 0x30 ;  /* 0x00000030080e7836 */ /* 0x000fe20000000000 */
[----:B------:R-:W-:Y:S01]  /*0800*/  LOP3.LUT R18, R7, 0x40, RZ, 0xfc, !PT ;  /* 0x0000004007127812 */ /* 0x000fe200078efcff */
[----:B------:R-:W-:Y:S01]  /*0810*/  IMAD.HI.U32 R4, R5, R11, R4 ;  /* 0x0000000b05047227 */ /* 0x000fe200078e0004 */
[----:B------:R-:W-:Y:S01]  /*0820*/  IABS R23, R22 ;  /* 0x0000001600177213 */ /* 0x000fe20000000000 */
[----:B------:R1:W-:Y:S01]  /*0830*/  STL [R1+0x60], R72 ;  /* 0x0000604801007387 */ /* 0x0003e20000100800 */
[----:B------:R-:W-:Y:S01]  /*0840*/  IABS R15, R14 ;  /* 0x0000000e000f7213 */ /* 0x000fe20000000000 */
[----:B------:R-:W-:Y:S01]  /*0850*/  IMAD.HI.U32 R5, R6, R13, RZ ;  /* 0x0000000d06057227 */ /* 0x000fe200078e00ff */
[----:B------:R-:W-:-:S02]  /*0860*/  IABS R17, R18 ;  /* 0x0000001200117213 */ /* 0x000fc40000000000 */
[----:B------:R-:W-:Y:S01]  /*0870*/  ISETP.GE.AND P2, PT, R18, RZ, PT ;  /* 0x000000ff1200720c */ /* 0x000fe20003f46270 */
[----:B------:R-:W-:Y:S01]  /*0880*/  IMAD.MOV R5, RZ, RZ, -R5 ;  /* 0x000000ffff057224 */ /* 0x000fe200078e0a05 */
[----:B------:R-:W-:Y:S01]  /*0890*/  LOP3.LUT R18, R7, 0x60, RZ, 0xfc, !PT ;  /* 0x0000006007127812 */ /* 0x000fe200078efcff */
[----:B------:R-:W-:Y:S01]  /*08a0*/  IMAD.HI.U32 R10, R6, R15, RZ ;  /* 0x0000000f060a7227 */ /* 0x000fe200078e00ff */
[----:B------:R-:W-:Y:S02]  /*08b0*/  IABS R25, R24 ;  /* 0x0000001800197213 */ /* 0x000fe40000000000 */
[----:B------:R-:W-:Y:S01]  /*08c0*/  IABS R19, R18 ;  /* 0x0000001200137213 */ /* 0x000fe20000000000 */
[C---:B------:R-:W-:Y:S01]  /*08d0*/  IMAD R11, R2.reuse, R5, R13 ;  /* 0x00000005020b7224 */ /* 0x040fe200078e020d */
[----:B------:R-:W-:Y:S01]  /*08e0*/  LOP3.LUT R5, R97, 0x7f, RZ, 0xc0, !PT ;  /* 0x0000007f61057812 */ /* 0x000fe200078ec0ff */
[----:B------:R-:W-:Y:S01]  /*08f0*/  IMAD.MOV R10, RZ, RZ, -R10 ;  /* 0x000000ffff0a7224 */ /* 0x000fe200078e0a0a */
[----:B------:R-:W-:Y:S01]  /*0900*/  LOP3.LUT R26, R7, 0xa0, RZ, 0xfc, !PT ;  /* 0x000000a0071a7812 */ /* 0x000fe200078efcff */
[----:B------:R-:W-:Y:S01]  /*0910*/  @!P0 IMAD.IADD R9, R9, 0x1, -R2 ;  /* 0x0000000109098824 */ /* 0x000fe200078e0a02 */
[C---:B------:R-:W-:Y:S01]  /*0920*/  ISETP.GT.U32.AND P6, PT, R2.reuse, R11, PT ;  /* 0x0000000b0200720c */ /* 0x040fe20003fc4070 */
[----:B------:R-:W-:Y:S01]  /*0930*/  IMAD R13, R2, R10, R15 ;  /* 0x0000000a020d7224 */ /* 0x000fe200078e020f */
[----:B------:R-:W-:Y:S01]  /*0940*/  IABS R27, R7 ;  /* 0x00000007001b7213 */ /* 0x000fe20000000000 */
[----:B------:R-:W-:Y:S01]  /*0950*/  IMAD.IADD R0, R12, 0x1, R0 ;  /* 0x000000010c007824 */ /* 0x000fe200078e0200 */
[----:B------:R-:W-:Y:S01]  /*0960*/  ISETP.GT.U32.AND P0, PT, R2, R9, PT ;  /* 0x000000090200720c */ /* 0x000fe20003f04070 */
[----:B------:R-:W-:Y:S01]  /*0970*/  IMAD.HI.U32 R12, R6, R17, RZ ;  /* 0x00000011060c7227 */ /* 0x000fe200078e00ff */
[----:B------:R-:W-:-:S02]  /*0980*/  ISETP.GT.U32.AND P5, PT, R2, R13, PT ;  /* 0x0000000d0200720c */ /* 0x000fc40003fa4070 */
[----:B------:R-:W-:Y:S01]  /*0990*/  IABS R29, R26 ;  /* 0x0000001a001d7213 */ /* 0x000fe20000000000 */
[----:B------:R-:W-:Y:S01]  /*09a0*/  IMAD R34, R0, 0x80, R5 ;  /* 0x0000008000227824 */ /* 0x000fe200078e0205 */
[----:B------:R-:W-:Y:S01]  /*09b0*/  LOP3.LUT R30, R7, 0xc0, RZ, 0xfc, !PT ;  /* 0x000000c0071e7812 */ /* 0x000fe200078efcff */
[----:B------:R-:W-:Y:S01]  /*09c0*/  IMAD.MOV R12, RZ, RZ, -R12 ;  /* 0x000000ffff0c7224 */ /* 0x000fe200078e0a0c */
[----:B------:R-:W-:Y:S01]  /*09d0*/  ISETP.GE.AND P3, PT, R14, RZ, PT ;  /* 0x000000ff0e00720c */ /* 0x000fe20003f66270 */
[--C-:B------:R-:W-:Y:S01]  /*09e0*/  @!P6 IMAD.IADD R11, R11, 0x1, -R2.reuse ;  /* 0x000000010b0be824 */ /* 0x100fe200078e0a02 */
[----:B------:R-:W-:Y:S01]  /*09f0*/  IABS R16, R34 ;  /* 0x0000002200107213 */ /* 0x000fe20000000000 */
[----:B------:R-:W-:Y:S01]  /*0a00*/  VIADD R0, R8, 0x50 ;  /* 0x0000005008007836 */ /* 0x000fe20000000000 */
[----:B------:R-:W-:Y:S01]  /*0a10*/  STL [R1+0x9c], R34 ;  /* 0x00009c2201007387 */ /* 0x000fe20000100800 */
[C---:B------:R-:W-:Y:S01]  /*0a20*/  IMAD R15, R2.reuse, R12, R17 ;  /* 0x0000000c020f7224 */ /* 0x040fe200078e0211 */
[----:B------:R-:W-:Y:S01]  /*0a30*/  ISETP.GT.U32.AND P6, PT, R2, R11, PT ;  /* 0x0000000b0200720c */ /* 0x000fe20003fc4070 */
[--C-:B------:R-:W-:Y:S01]  /*0a40*/  @!P5 IMAD.IADD R13, R13, 0x1, -R2.reuse ;  /* 0x000000010d0dd824 */ /* 0x100fe200078e0a02 */
[----:B------:R-:W-:Y:S01]  /*0a50*/  IABS R17, R0 ;  /* 0x0000000000117213 */ /* 0x000fe20000000000 */
[----:B------:R-:W-:Y:S01]  /*0a60*/  @!P0 IMAD.IADD R9, R9, 0x1, -R2 ;  /* 0x0000000109098824 */ /* 0x000fe200078e0a02 */
[----:B------:R-:W-:Y:S01]  /*0a70*/  ISETP.GE.AND P0, PT, R0, RZ, PT ;  /* 0x000000ff0000720c */ /* 0x000fe20003f06270 */
[----:B------:R-:W-:Y:S01]  /*0a80*/  VIADD R20, R8, 0x70 ;  /* 0x0000007008147836 */ /* 0x000fe20000000000 */
[----:B------:R-:W-:Y:S01]  /*0a90*/  ISETP.GT.U32.AND P5, PT, R2, R13, PT ;  /* 0x0000000d0200720c */ /* 0x000fe20003fa4070 */
[----:B------:R-:W-:-:S03]  /*0aa0*/  IMAD.HI.U32 R0, R6, R17, RZ ;  /* 0x0000001106007227 */ /* 0x000fc600078e00ff */
[----:B------:R-:W-:Y:S01]  /*0ab0*/  IABS R21, R20 ;  /* 0x0000001400157213 */ /* 0x000fe20000000000 */
[----:B------:R-:W-:Y:S02]  /*0ac0*/  IMAD.MOV R5, RZ, RZ, -R0 ;  /* 0x000000ffff057224 */ /* 0x000fe400078e0a00 */
[----:B------:R-:W-:Y:S01]  /*0ad0*/  @!P6 IMAD.IADD R11, R11, 0x1, -R2 ;  /* 0x000000010b0be824 */ /* 0x000fe200078e0a02 */
[----:B------:R-:W-:Y:S01]  /*0ae0*/  ISETP.GT.U32.AND P6, PT, R2, R15, PT ;  /* 0x0000000f0200720c */ /* 0x000fe20003fc4070 */
[----:B------:R-:W-:-:S04]  /*0af0*/  IMAD.HI.U32 R0, R6, R19, RZ ;  /* 0x0000001306007227 */ /* 0x000fc800078e00ff */
[C---:B------:R-:W-:Y:S02]  /*0b00*/  IMAD R17, R2.reuse, R5, R17 ;  /* 0x0000000502117224 */ /* 0x040fe400078e0211 */
[----:B------:R-:W-:Y:S02]  /*0b10*/  IMAD.MOV R12, RZ, RZ, -R0 ;  /* 0x000000ffff0c7224 */ /* 0x000fe400078e0a00 */
[--C-:B------:R-:W-:Y:S01]  /*0b20*/  @!P5 IMAD.IADD R13, R13, 0x1, -R2.reuse ;  /* 0x000000010d0dd824 */ /* 0x100fe200078e0a02 */
[C---:B------:R-:W-:Y:S01]  /*0b30*/  ISETP.GT.U32.AND P5, PT, R2.reuse, R17, PT ;  /* 0x000000110200720c */ /* 0x040fe20003fa4070 */
[----:B------:R-:W-:Y:S02]  /*0b40*/  IMAD R19, R2, R12, R19 ;  /* 0x0000000c02137224 */ /* 0x000fe400078e0213 */
[----:B------:R-:W-:Y:S02]  /*0b50*/  @!P6 IMAD.IADD R15, R15, 0x1, -R2 ;  /* 0x000000010f0fe824 */ /* 0x000fe400078e0a02 */
[----:B------:R-:W-:Y:S01]  /*0b60*/  IMAD.HI.U32 R0, R6, R23, RZ ;  /* 0x0000001706007227 */ /* 0x000fe200078e00ff */
[----:B------:R-:W-:-:S03]  /*0b70*/  ISETP.GT.U32.AND P6, PT, R2, R19, PT ;  /* 0x000000130200720c */ /* 0x000fc60003fc4070 */
[----:B------:R-:W-:-:S04]  /*0b80*/  IMAD.HI.U32 R10, R6, R25, RZ ;  /* 0x00000019060a7227 */ /* 0x000fc800078e00ff */
[----:B------:R-:W-:Y:S02]  /*0b90*/  @!P5 IMAD.IADD R17, R17, 0x1, -R2 ;  /* 0x000000011111d824 */ /* 0x000fe400078e0a02 */
[----:B------:R-:W-:Y:S02]  /*0ba0*/  IMAD.MOV R0, RZ, RZ, -R0 ;  /* 0x000000ffff007224 */ /* 0x000fe400078e0a00 */
[----:B------:R-:W-:Y:S01]  /*0bb0*/  IMAD.MOV R10, RZ, RZ, -R10 ;  /* 0x000000ffff0a7224 */ /* 0x000fe200078e0a0a */
[C---:B------:R-:W-:Y:S01]  /*0bc0*/  ISETP.GT.U32.AND P5, PT, R2.reuse, R17, PT ;  /* 0x000000110200720c */ /* 0x040fe20003fa4070 */
[----:B------:R-:W-:Y:S02]  /*0bd0*/  @!P6 IMAD.IADD R19, R19, 0x1, -R2 ;  /* 0x000000011313e824 */ /* 0x000fe400078e0a02 */
[C---:B------:R-:W-:Y:S02]  /*0be0*/  IMAD R23, R2.reuse, R0, R23 ;  /* 0x0000000002177224 */ /* 0x040fe400078e0217 */
[----:B------:R-:W-:Y:S01]  /*0bf0*/  @!P1 IMAD.MOV R9, RZ, RZ, -R9 ;  /* 0x000000ffff099224 */ /* 0x000fe200078e0a09 */
[----:B------:R-:W-:Y:S01]  /*0c00*/  ISETP.GT.U32.AND P6, PT, R2, R19, PT ;  /* 0x000000130200720c */ /* 0x000fe20003fc4070 */
[----:B------:R-:W-:Y:S01]  /*0c10*/  IMAD.HI.U32 R5, R6, R21, RZ ;  /* 0x0000001506057227 */ /* 0x000fe200078e00ff */
[----:B------:R-:W-:-:S03]  /*0c20*/  ISETP.GT.U32.AND P1, PT, R2, R15, PT ;  /* 0x0000000f0200720c */ /* 0x000fc60003f24070 */
[C---:B------:R-:W-:Y:S02]  /*0c30*/  IMAD R25, R2.reuse, R10, R25 ;  /* 0x0000000a02197224 */ /* 0x040fe400078e0219 */
[--C-:B------:R-:W-:Y:S01]  /*0c40*/  @!P5 IMAD.IADD R17, R17, 0x1, -R2.reuse ;  /* 0x000000011111d824 */ /* 0x100fe200078e0a02 */
[----:B------:R-:W-:Y:S01]  /*0c50*/  ISETP.GT.U32.AND P5, PT, R2, R23, PT ;  /* 0x000000170200720c */ /* 0x000fe20003fa4070 */
[----:B------:R-:W-:Y:S02]  /*0c60*/  IMAD.MOV R5, RZ, RZ, -R5 ;  /* 0x000000ffff057224 */ /* 0x000fe400078e0a05 */
[----:B------:R-:W-:Y:S02]  /*0c70*/  VIADD R28, R8, 0xb0 ;  /* 0x000000b0081c7836 */ /* 0x000fe40000000000 */
[--C-:B------:R-:W-:Y:S01]  /*0c80*/  @!P6 IMAD.IADD R19, R19, 0x1, -R2.reuse ;  /* 0x000000011313e824 */ /* 0x100fe200078e0a02 */
[C---:B------:R-:W-:Y:S01]  /*0c90*/  ISETP.GT.U32.AND P6, PT, R2.reuse, R25, PT ;  /* 0x000000190200720c */ /* 0x040fe20003fc4070 */
[----:B------:R-:W-:Y:S01]  /*0ca0*/  IMAD R21, R2, R5, R21 ;  /* 0x0000000502157224 */ /* 0x000fe200078e0215 */
[----:B------:R-:W-:Y:S01]  /*0cb0*/  IABS R31, R28 ;  /* 0x0000001c001f7213 */ /* 0x000fe20000000000 */
[----:B------:R-:W-:-:S02]  /*0cc0*/  @!P1 IMAD.IADD R15, R15, 0x1, -R2 ;  /* 0x000000010f0f9824 */ /* 0x000fc400078e0a02 */
[----:B------:R-:W-:Y:S01]  /*0cd0*/  IMAD.HI.U32 R0, R6, R27, RZ ;  /* 0x0000001b06007227 */ /* 0x000fe200078e00ff */
[----:B------:R-:W-:-:S03]  /*0ce0*/  ISETP.GT.U32.AND P1, PT, R2, R21, PT ;  /* 0x000000150200720c */ /* 0x000fc60003f24070 */
[----:B------:R-:W-:Y:S02]  /*0cf0*/  @!P5 IMAD.IADD R23, R23, 0x1, -R2 ;  /* 0x000000011717d824 */ /* 0x000fe400078e0a02 */
[----:B------:R-:W-:-:S04]  /*0d00*/  IMAD.HI.U32 R5, R6, R29, RZ ;  /* 0x0000001d06057227 */ /* 0x000fc800078e00ff */
[----:B------:R-:W-:Y:S01]  /*0d10*/  @!P6 IMAD.IADD R25, R25, 0x1, -R2 ;  /* 0x000000011919e824 */ /* 0x000fe200078e0a02 */
[----:B------:R-:W-:Y:S01]  /*0d20*/  ISETP.GT.U32.AND P6, PT, R2, R23, PT ;  /* 0x000000170200720c */ /* 0x000fe20003fc4070 */
[----:B------:R-:W-:-:S04]  /*0d30*/  IMAD.HI.U32 R10, R6, R31, RZ ;  /* 0x0000001f060a7227 */ /* 0x000fc800078e00ff */
[----:B------:R-:W-:Y:S02]  /*0d40*/  IMAD.MOV R0, RZ, RZ, -R0 ;  /* 0x000000ffff007224 */ /* 0x000fe400078e0a00 */
[----:B------:R-:W-:Y:S01]  /*0d50*/  @!P4 IMAD.MOV R11, RZ, RZ, -R11 ;  /* 0x000000ffff0bc224 */ /* 0x000fe200078e0a0b */
[C---:B------:R-:W-:Y:S01]  /*0d60*/  ISETP.GT.U32.AND P4, PT, R2.reuse, R25, PT ;  /* 0x000000190200720c */ /* 0x040fe20003f84070 */
[----:B------:R-:W-:Y:S02]  /*0d70*/  IMAD.MOV R12, RZ, RZ, -R5 ;  /* 0x000000ffff0c7224 */ /* 0x000fe400078e0a05 */
[----:B------:R-:W-:Y:S02]  /*0d80*/  IMAD.MOV R10, RZ, RZ, -R10 ;  /* 0x000000ffff0a7224 */ /* 0x000fe400078e0a0a */
[--C-:B------:R-:W-:Y:S01]  /*0d90*/  @!P1 IMAD.IADD R21, R21, 0x1, -R2.reuse ;  /* 0x0000000115159824 */ /* 0x100fe200078e0a02 */
[C---:B------:R-:W-:Y:S01]  /*0da0*/  ISETP.GE.AND P1, PT, R7.reuse, RZ, PT ;  /* 0x000000ff0700720c */ /* 0x040fe20003f26270 */
[C---:B------:R-:W-:Y:S01]  /*0db0*/  IMAD R5, R2.reuse, R0, R27 ;  /* 0x0000000002057224 */ /* 0x040fe200078e021b */
[----:B------:R-:W-:Y:S01]  /*0dc0*/  IABS R0, R30 ;  /* 0x0000001e00007213 */ /* 0x000fe20000000000 */
[C---:B------:R-:W-:Y:S01]  /*0dd0*/  IMAD R27, R2.reuse, R12, R29 ;  /* 0x0000000c021b7224 */ /* 0x040fe200078e021d */
[C---:B------:R-:W-:Y:S01]  /*0de0*/  ISETP.GT.U32.AND P5, PT, R2.reuse, R21, PT ;  /* 0x000000150200720c */ /* 0x040fe20003fa4070 */
[----:B------:R-:W-:Y:S01]  /*0df0*/  IMAD R29, R2, R10, R31 ;  /* 0x0000000a021d7224 */ /* 0x000fe200078e021f */
[----:B------:R-:W-:Y:S01]  /*0e00*/  LOP3.LUT R12, R7, 0xe0, RZ, 0xfc, !PT ;  /* 0x000000e0070c7812 */ /* 0x000fe200078efcff */
[----:B------:R-:W-:-:S02]  /*0e10*/  @!P6 IMAD.IADD R23, R23, 0x1, -R2 ;  /* 0x000000011717e824 */ /* 0x000fc400078e0a02 */
[----:B------:R-:W-:Y:S01]  /*0e20*/  IMAD.MOV.U32 R31, RZ, RZ, R0 ;  /* 0x000000ffff1f7224 */ /* 0x000fe200078e0000 */
[C---:B------:R-:W-:Y:S01]  /*0e30*/  ISETP.GT.U32.AND P6, PT, R2.reuse, R29, PT ;  /* 0x0000001d0200720c */ /* 0x040fe20003fc4070 */
[----:B------:R-:W-:Y:S01]  /*0e40*/  @!P4 IMAD.IADD R25, R25, 0x1, -R2 ;  /* 0x000000011919c824 */ /* 0x000fe200078e0a02 */
[----:B------:R-:W-:Y:S01]  /*0e50*/  ISETP.GT.U32.AND P4, PT, R2, R5, PT ;  /* 0x000000050200720c */ /* 0x000fe20003f84070 */
[----:B------:R-:W-:Y:S01]  /*0e60*/  VIADD R32, R8, 0xd0 ;  /* 0x000000d008207836 */ /* 0x000fe20000000000 */
[----:B------:R-:W-:Y:S01]  /*0e70*/  IABS R33, R12 ;  /* 0x0000000c00217213 */ /* 0x000fe20000000000 */
[----:B------:R-:W-:-:S04]  /*0e80*/  IMAD.HI.U32 R0, R6, R31, RZ ;  /* 0x0000001f06007227 */ /* 0x000fc800078e00ff */
[----:B------:R-:W-:Y:S01]  /*0e90*/  VIADD R14, R8, 0xf0 ;  /* 0x000000f0080e7836 */ /* 0x000fe20000000000 */
[----:B------:R-:W-:Y:S01]  /*0ea0*/  IABS R8, R32 ;  /* 0x0000002000087213 */ /* 0x000fe20000000000 */
[----:B------:R-:W-:Y:S02]  /*0eb0*/  IMAD.MOV R0, RZ, RZ, -R0 ;  /* 0x000000ffff007224 */ /* 0x000fe400078e0a00 */
[--C-:B------:R-:W-:Y:S01]  /*0ec0*/  @!P5 IMAD.IADD R21, R21, 0x1, -R2.reuse ;  /* 0x000000011515d824 */ /* 0x100fe200078e0a02 */
[C---:B------:R-:W-:Y:S01]  /*0ed0*/  ISETP.GT.U32.AND P5, PT, R2.reuse, R27, PT ;  /* 0x0000001b0200720c */ /* 0x040fe20003fa4070 */
[----:B------:R-:W-:Y:S01]  /*0ee0*/  IMAD R7, R2, R0, R31 ;  /* 0x0000000002077224 */ /* 0x000fe200078e021f */
[----:B------:R-:W-:Y:S01]  /*0ef0*/  IABS R35, R14 ;  /* 0x0000000e00237213 */ /* 0x000fe20000000000 */
[----:B------:R-:W-:Y:S02]  /*0f00*/  @!P6 IMAD.IADD R29, R29, 0x1, -R2 ;  /* 0x000000011d1de824 */ /* 0x000fe400078e0a02 */
[----:B------:R-:W-:-:S02]  /*0f10*/  IMAD.MOV.U32 R31, RZ, RZ, R8 ;  /* 0x000000ffff1f7224 */ /* 0x000fc400078e0008 */
[----:B------:R-:W-:Y:S01]  /*0f20*/  @!P4 IMAD.IADD R5, R5, 0x1, -R2 ;  /* 0x000000010505c824 */ /* 0x000fe200078e0a02 */
[----:B------:R-:W-:Y:S01]  /*0f30*/  ISETP.GT.U32.AND P4, PT, R2, R29, PT ;  /* 0x0000001d0200720c */ /* 0x000fe20003f84070 */
[----:B------:R-:W-:-:S04]  /*0f40*/  IMAD.HI.U32 R8, R6, R33, RZ ;  /* 0x0000002106087227 */ /* 0x000fc800078e00ff */
[----:B------:R-:W-:-:S04]  /*0f50*/  IMAD.HI.U32 R0, R6, R31, RZ ;  /* 0x0000001f06007227 */ /* 0x000fc800078e00ff */
[----:B------:R-:W-:-:S04]  /*0f60*/  IMAD.HI.U32 R6, R6, R35, RZ ;  /* 0x0000002306067227 */ /* 0x000fc800078e00ff */
[----:B------:R-:W-:Y:S01]  /*0f70*/  @!P3 IMAD.MOV R13, RZ, RZ, -R13 ;  /* 0x000000ffff0db224 */ /* 0x000fe200078e0a0d */
[C---:B------:R-:W-:Y:S01]  /*0f80*/  ISETP.GT.U32.AND P3, PT, R2.reuse, R5, PT ;  /* 0x000000050200720c */ /* 0x040fe20003f64070 */
[----:B------:R-:W-:Y:S01]  /*0f90*/  @!P5 IMAD.IADD R27, R27, 0x1, -R2 ;  /* 0x000000011b1bd824 */ /* 0x000fe200078e0a02 */
[C---:B------:R-:W-:Y:S01]  /*0fa0*/  ISETP.GT.U32.AND P5, PT, R2.reuse, R7, PT ;  /* 0x000000070200720c */ /* 0x040fe20003fa4070 */
[----:B------:R-:W-:Y:S02]  /*0fb0*/  IMAD.MOV R10, RZ, RZ, -R8 ;  /* 0x000000ffff0a7224 */ /* 0x000fe400078e0a08 */
[----:B------:R-:W-:Y:S01]  /*0fc0*/  IMAD.MOV R6, RZ, RZ, -R6 ;  /* 0x000000ffff067224 */ /* 0x000fe200078e0a06 */
[C---:B------:R-:W-:Y:S01]  /*0fd0*/  ISETP.GT.U32.AND P6, PT, R2.reuse, R27, PT ;  /* 0x0000001b0200720c */ /* 0x040fe20003fc4070 */
[----:B------:R-:W-:Y:S02]  /*0fe0*/  IMAD.MOV R8, RZ, RZ, -R0 ;  /* 0x000000ffff087224 */ /* 0x000fe400078e0a00 */
[C---:B------:R-:W-:Y:S01]  /*0ff0*/  IMAD R35, R2.reuse, R6, R35 ;  /* 0x0000000602237224 */ /* 0x040fe200078e0223 */
[----:B------:R-:W-:Y:S01]  /*1000*/  SHF.R.U32.HI R6, RZ, 0x7, R97 ;  /* 0x00000007ff067819 */ /* 0x000fe20000011661 */
[----:B------:R-:W-:-:S02]  /*1010*/  IMAD R31, R2, R8, R31 ;  /* 0x00000008021f7224 */ /* 0x000fc400078e021f */
[--C-:B------:R-:W-:Y:S01]  /*1020*/  @!P4 IMAD.IADD R29, R29, 0x1, -R2.reuse ;  /* 0x000000011d1dc824 */ /* 0x100fe200078e0a02 */
[C---:B------:R-:W-:Y:S01]  /*1030*/  ISETP.GT.U32.AND P4, PT, R2.reuse, R35, PT ;  /* 0x000000230200720c */ /* 0x040fe20003f84070 */
[----:B------:R-:W-:Y:S01]  /*1040*/  @!P2 IMAD.MOV R15, RZ, RZ, -R15 ;  /* 0x000000ffff0fa224 */ /* 0x000fe200078e0a0f */
[----:B------:R-:W-:Y:S01]  /*1050*/  ISETP.GT.U32.AND P2, PT, R2, R31, PT ;  /* 0x0000001f0200720c */ /* 0x000fe20003f44070 */
[--C-:B------:R-:W-:Y:S01]  /*1060*/  @!P3 IMAD.IADD R5, R5, 0x1, -R2.reuse ;  /* 0x000000010505b824 */ /* 0x100fe200078e0a02 */
[----:B------:R-:W-:Y:S01]  /*1070*/  ISETP.GE.AND P3, PT, R18, RZ, PT ;  /* 0x000000ff1200720c */ /* 0x000fe20003f66270 */
[----:B------:R-:W-:Y:S01]  /*1080*/  @!P5 IMAD.IADD R7, R7, 0x1, -R2 ;  /* 0x000000010707d824 */ /* 0x000fe200078e0a02 */
[----:B------:R-:W-:Y:S01]  /*1090*/  SGXT.U32 R88, R6, 0x2 ;  /* 0x000000020658781a */ /* 0x000fe20000000000 */
[----:B------:R-:W-:Y:S02]  /*10a0*/  IMAD.MOV.U32 R0, RZ, RZ, R16 ;  /* 0x000000ffff007224 */ /* 0x000fe400078e0010 */
[C---:B------:R-:W-:Y:S01]  /*10b0*/  IMAD R33, R2.reuse, R10, R33 ;  /* 0x0000000a02217224 */ /* 0x040fe200078e0221 */
[----:B------:R-:W-:Y:S01]  /*10c0*/  ISETP.GT.U32.AND P5, PT, R2, R7, PT ;  /* 0x000000070200720c */ /* 0x000fe20003fa4070 */
[----:B------:R-:W-:Y:S01]  /*10d0*/  IMAD.HI.U32 R4, R4, R0, RZ ;  /* 0x0000000004047227 */ /* 0x000fe200078e00ff */
[----:B------:R-:W-:-:S02]  /*10e0*/  LOP3.LUT R83, R88, 0x4, RZ, 0xfc, !PT ;  /* 0x0000000458537812 */ /* 0x000fc400078efcff */
[----:B------:R-:W-:Y:S01]  /*10f0*/  LOP3.LUT R82, R88, 0x8, RZ, 0xfc, !PT ;  /* 0x0000000858527812 */ /* 0x000fe200078efcff */
[--C-:B------:R-:W-:Y:S01]  /*1100*/  @!P6 IMAD.IADD R27, R27, 0x1, -R2.reuse ;  /* 0x000000011b1be824 */ /* 0x100fe200078e0a02 */
[----:B------:R-:W-:Y:S01]  /*1110*/  ISETP.GT.U32.AND P6, PT, R2, R33, PT ;  /* 0x000000210200720c */ /* 0x000fe20003fc4070 */
[--C-:B------:R-:W-:Y:S01]  /*1120*/  @!P4 IMAD.IADD R35, R35, 0x1, -R2.reuse ;  /* 0x000000012323c824 */ /* 0x100fe200078e0a02 */
[C---:B------:R-:W-:Y:S01]  /*1130*/  LOP3.LUT R81, R88.reuse, 0xc, RZ, 0xfc, !PT ;  /* 0x0000000c58517812 */ /* 0x040fe200078efcff */
[----:B------:R-:W-:Y:S01]  /*1140*/  @!P2 IMAD.IADD R31, R31, 0x1, -R2 ;  /* 0x000000011f1fa824 */ /* 0x000fe200078e0a02 */
[----:B------:R-:W-:Y:S01]  /*1150*/  LOP3.LUT R80, R88, 0x10, RZ, 0xfc, !PT ;  /* 0x0000001058507812 */ /* 0x000fe200078efcff */
[----:B------:R-:W-:Y:S01]  /*1160*/  IMAD.MOV R4, RZ, RZ, -R4 ;  /* 0x000000ffff047224 */ /* 0x000fe200078e0a04 */
[C---:B------:R-:W-:Y:S01]  /*1170*/  ISETP.GT.U32.AND P2, PT, R2.reuse, R35, PT ;  /* 0x000000230200720c */ /* 0x040fe20003f44070 */
[----:B------:R-:W-:Y:S01]  /*1180*/  @!P3 IMAD.MOV R19, RZ, RZ, -R19 ;  /* 0x000000ffff13b224 */ /* 0x000fe200078e0a13 */
[----:B------:R-:W-:Y:S01]  /*1190*/  ISETP.GT.U32.AND P3, PT, R2, R31, PT ;  /* 0x0000001f0200720c */ /* 0x000fe20003f64070 */
[----:B------:R-:W-:Y:S01]  /*11a0*/  IMAD R4, R3, R4, R0 ;  /* 0x0000000403047224 */ /* 0x000fe200078e0200 */
[----:B------:R-:W-:Y:S01]  /*11b0*/  LOP3.LUT R76, R88, 0x14, RZ, 0xfc, !PT ;  /* 0x00000014584c7812 */ /* 0x000fe200078efcff */
[--C-:B------:R-:W-:Y:S01]  /*11c0*/  @!P5 IMAD.IADD R7, R7, 0x1, -R2.reuse ;  /* 0x000000010707d824 */ /* 0x100fe200078e0a02 */
[----:B------:R-:W-:Y:S01]  /*11d0*/  ISETP.GE.AND P5, PT, R20, RZ, PT ;  /* 0x000000ff1400720c */ /* 0x000fe20003fa6270 */
[--C-:B------:R-:W-:Y:S01]  /*11e0*/  @!P6 IMAD.IADD R33, R33, 0x1, -R2.reuse ;  /* 0x000000012121e824 */ /* 0x100fe200078e0a02 */
[----:B------:R-:W-:Y:S01]  /*11f0*/  ISETP.GT.U32.AND P4, PT, R3, R4, PT ;  /* 0x000000040300720c */ /* 0x000fe20003f84070 */
[----:B------:R-:W-:Y:S01]  /*1200*/  @!P1 IMAD.MOV R5, RZ, RZ, -R5 ;  /* 0x000000ffff059224 */ /* 0x000fe200078e0a05 */
[----:B------:R-:W-:Y:S01]  /*1210*/  ISETP.GE.AND P1, PT, R22, RZ, PT ;  /* 0x000000ff1600720c */ /* 0x000fe20003f26270 */
[----:B------:R-:W-:Y:S01]  /*1220*/  @!P0 IMAD.MOV R17, RZ, RZ, -R17 ;  /* 0x000000ffff118224 */ /* 0x000fe200078e0a11 */
[----:B------:R-:W-:Y:S01]  /*1230*/  ISETP.GE.AND P6, PT, R24, RZ, PT ;  /* 0x000000ff1800720c */ /* 0x000fe20003fc6270 */
[--C-:B------:R-:W-:Y:S01]  /*1240*/  @!P2 IMAD.IADD R35, R35, 0x1, -R2.reuse ;  /* 0x000000012323a824 */ /* 0x100fe200078e0a02 */
[----:B------:R-:W-:Y:S01]  /*1250*/  ISETP.GT.U32.AND P0, PT, R2, R33, PT ;  /* 0x000000210200720c */ /* 0x000fe20003f04070 */
[--C-:B------:R-:W-:Y:S01]  /*1260*/  @!P3 IMAD.IADD R31, R31, 0x1, -R2.reuse ;  /* 0x000000011f1fb824 */ /* 0x100fe200078e0a02 */
[----:B------:R-:W-:Y:S01]  /*1270*/  ISETP.GE.AND P2, PT, R32, RZ, PT ;  /* 0x000000ff2000720c */ /* 0x000fe20003f46270 */
[----:B------:R-:W-:Y:S01]  /*1280*/  VIADD R0, R102, 0x1f ;  /* 0x0000001f66007836 */ /* 0x000fe20000000000 */
[----:B------:R-:W-:Y:S01]  /*1290*/  ISETP.GE.AND P3, PT, R14, RZ, PT ;  /* 0x000000ff0e00720c */ /* 0x000fe20003f66270 */
[----:B------:R-:W-:Y:S01]  /*12a0*/  @!P5 IMAD.MOV R21, RZ, RZ, -R21 ;  /* 0x000000ffff15d224 */ /* 0x000fe200078e0a15 */
[----:B------:R-:W-:Y:S01]  /*12b0*/  ISETP.GE.AND P5, PT, R26, RZ, PT ;  /* 0x000000ff1a00720c */ /* 0x000fe20003fa6270 */
[----:B------:R-:W-:Y:S01]  /*12c0*/  @!P4 IMAD.IADD R4, R4, 0x1, -R3 ;  /* 0x000000010404c824 */ /* 0x000fe200078e0a03 */
[----:B------:R-:W-:Y:S01]  /*12d0*/  LOP3.LUT R77, R88, 0x18, RZ, 0xfc, !PT ;  /* 0x00000018584d7812 */ /* 0x000fe200078efcff */
[----:B------:R-:W-:Y:S01]  /*12e0*/  @!P1 IMAD.MOV R23, RZ, RZ, -R23 ;  /* 0x000000ffff179224 */ /* 0x000fe200078e0a17 */
[----:B------:R-:W-:Y:S01]  /*12f0*/  ISETP.GE.AND P1, PT, R28, RZ, PT ;  /* 0x000000ff1c00720c */ /* 0x000fe20003f26270 */
[----:B------:R-:W-:Y:S01]  /*1300*/  @!P6 IMAD.MOV R25, RZ, RZ, -R25 ;  /* 0x000000ffff19e224 */ /* 0x000fe200078e0a19 */
[----:B------:R-:W-:Y:S01]  /*1310*/  ISETP.GT.U32.AND P4, PT, R3, R4, PT ;  /* 0x000000040300720c */ /* 0x000fe20003f84070 */
[----:B------:R-:W-:Y:S01]  /*1320*/  @!P0 IMAD.IADD R33, R33, 0x1, -R2 ;  /* 0x0000000121218824 */ /* 0x000fe200078e0a02 */
[----:B------:R-:W-:Y:S01]  /*1330*/  ISETP.GE.AND P6, PT, R30, RZ, PT ;  /* 0x000000ff1e00720c */ /* 0x000fe20003fc6270 */
[----:B------:R-:W-:Y:S01]  /*1340*/  @!P2 IMAD.MOV R31, RZ, RZ, -R31 ;  /* 0x000000ffff1fa224 */ /* 0x000fe200078e0a1f */
[----:B------:R-:W-:Y:S01]  /*1350*/  ISETP.GE.AND P0, PT, R12, RZ, PT ;  /* 0x000000ff0c00720c */ /* 0x000fe20003f06270 */
[----:B------:R-:W-:Y:S01]  /*1360*/  @!P3 IMAD.MOV R35, RZ, RZ, -R35 ;  /* 0x000000ffff23b224 */ /* 0x000fe200078e0a23 */
[----:B------:R-:W-:Y:S01]  /*1370*/  ISETP.GE.AND P2, PT, R34, RZ, PT ;  /* 0x000000ff2200720c */ /* 0x000fe20003f46270 */
[----:B------:R-:W-:Y:S01]  /*1380*/  @!P5 IMAD.MOV R27, RZ, RZ, -R27 ;  /* 0x000000ffff1bd224 */ /* 0x000fe200078e0a1b */
[----:B------:R-:W-:Y:S01]  /*1390*/  ISETP.NE.AND P3, PT, R110, RZ, PT ;  /* 0x000000ff6e00720c */ /* 0x000fe20003f65270 */
[----:B------:R-:W-:Y:S01]  /*13a0*/  IMAD R62, R88, R100, RZ ;  /* 0x00000064583e7224 */ /* 0x000fe200078e02ff */
[----:B------:R-:W-:Y:S01]  /*13b0*/  ISETP.GT.AND P5, PT, R0, 0x1f, PT ;  /* 0x0000001f0000780c */ /* 0x000fe20003fa4270 */
[----:B------:R-:W-:Y:S01]  /*13c0*/  @!P1 IMAD.MOV R29, RZ, RZ, -R29 ;  /* 0x000000ffff1d9224 */ /* 0x000fe200078e0a1d */
[----:B------:R-:W-:Y:S01]  /*13d0*/  LOP3.LUT R2, RZ, R111, RZ, 0x33, !PT ;  /* 0x0000006fff027212 */ /* 0x000fe200078e33ff */
[----:B------:R-:W-:Y:S01]  /*13e0*/  @!P4 IMAD.IADD R4, R4, 0x1, -R3 ;  /* 0x000000010404c824 */ /* 0x000fe200078e0a03 */
[----:B------:R-:W-:Y:S01]  /*13f0*/  SEL R73, RZ, 0x4, !P5 ;  /* 0x00000004ff497807 */ /* 0x000fe20006800000 */
[----:B------:R-:W-:Y:S01]  /*1400*/  @!P6 IMAD.MOV R7, RZ, RZ, -R7 ;  /* 0x000000ffff07e224 */ /* 0x000fe200078e0a07 */
[----:B------:R-:W-:Y:S01]  /*1410*/  ISETP.NE.AND P5, PT, R111, RZ, PT ;  /* 0x000000ff6f00720c */ /* 0x000fe20003fa5270 */
[----:B------:R-:W-:Y:S01]  /*1420*/  @!P0 IMAD.MOV R33, RZ, RZ, -R33 ;  /* 0x000000ffff218224 */ /* 0x000fe200078e0a21 */
[----:B------:R-:W-:Y:S01]  /*1430*/  ISETP.GE.AND P0, PT, R83, R102, PT ;  /* 0x000000665300720c */ /* 0x000fe20003f06270 */
[----:B------:R-:W-:Y:S01]  /*1440*/  @!P2 IMAD.MOV R4, RZ, RZ, -R4 ;  /* 0x000000ffff04a224 */ /* 0x000fe200078e0a04 */
[----:B------:R-:W-:Y:S01]  /*1450*/  SEL R87, R2, R5, !P5 ;  /* 0x0000000502577207 */ /* 0x000fe20006800000 */
[----:B------:R-:W-:Y:S01]  /*1460*/  IMAD R61, R100, 0x4, R62 ;  /* 0x00000004643d7824 */ /* 0x000fe200078e023e */
[----:B------:R-:W-:Y:S01]  /*1470*/  @!P3 LOP3.LUT R4, RZ, R110, RZ, 0x33, !PT ;  /* 0x0000006eff04b212 */ /* 0x000fe200078e33ff */
[----:B-1----:R-:W-:Y:S01]  /*1480*/  VIADD R72, R72, UR5 ;  /* 0x0000000548487c36 */ /* 0x002fe20008000000 */
[----:B------:R-:W-:Y:S01]  /*1490*/  SEL R16, R2, R19, !P5 ;  /* 0x0000001302107207 */ /* 0x000fe20006800000 */
[----:B------:R-:W-:Y:S01]  /*14a0*/  IMAD R60, R100, 0x4, R61 ;  /* 0x00000004643c7824 */ /* 0x000fe200078e023d */
[----:B------:R-:W-:Y:S01]  /*14b0*/  SEL R86, R2, R9, !P5 ;  /* 0x0000000902567207 */ /* 0x000fe20006800000 */
[----:B------:R-:W-:Y:S01]  /*14c0*/  IMAD R103, R4, R103, RZ ;  /* 0x0000006704677224 */ /* 0x000fe200078e02ff */
[----:B------:R-:W-:Y:S01]  /*14d0*/  SEL R85, R2, R11, !P5 ;  /* 0x0000000b02557207 */ /* 0x000fe20006800000 */
[----:B------:R-:W-:Y:S01]  /*14e0*/  IMAD.SHL.U32 R9, R60, 0x4, RZ ;  /* 0x000000043c097824 */ /* 0x000fe200078e00ff */
[C---:B------:R-:W-:Y:S01]  /*14f0*/  SEL R84, R2.reuse, R13, !P5 ;  /* 0x0000000d02547207 */ /* 0x040fe20006800000 */
[----:B------:R-:W-:Y:S01]  /*1500*/  IMAD.SHL.U32 R96, R103, 0x4, RZ ;  /* 0x0000000467607824 */ /* 0x000fe200078e00ff */
[----:B------:R-:W-:Y:S01]  /*1510*/  SEL R63, R2, R15, !P5 ;  /* 0x0000000f023f7207 */ /* 0x000fe20006800000 */
[----:B------:R-:W-:Y:S01]  /*1520*/  IMAD R59, R100, 0x4, R60 ;  /* 0x00000004643b7824 */ /* 0x000fe200078e023c */
[C---:B------:R-:W-:Y:S01]  /*1530*/  SEL R17, R2.reuse, R17, !P5 ;  /* 0x0000001102117207 */ /* 0x040fe20006800000 */
[----:B------:R-:W-:Y:S01]  /*1540*/  IMAD.SHL.U32 R10, R61, 0x4, RZ ;  /* 0x000000043d0a7824 */ /* 0x000fe200078e00ff */
[----:B------:R-:W-:Y:S01]  /*1550*/  SEL R21, R2, R21, !P5 ;  /* 0x0000001502157207 */ /* 0x000fe20006800000 */
[----:B------:R-:W-:Y:S01]  /*1560*/  IMAD R58, R100, 0x4, R59 ;  /* 0x00000004643a7824 */ /* 0x000fe200078e023b */
[C---:B------:R-:W-:Y:S01]  /*1570*/  SEL R18, R2.reuse, R23, !P5 ;  /* 0x0000001702127207 */ /* 0x040fe20006800000 */
[----:B-----5:R-:W-:Y:S01]  /*1580*/  IMAD R87, R87, UR6, RZ ;  /* 0x0000000657577c24 */ /* 0x020fe2000f8e02ff */
[----:B------:R-:W-:Y:S01]  /*1590*/  SEL R19, R2, R25, !P5 ;  /* 0x0000001902137207 */ /* 0x000fe20006800000 */
[----:B------:R-:W-:Y:S01]  /*15a0*/  IMAD R57, R100, 0x4, R58 ;  /* 0x0000000464397824 */ /* 0x000fe200078e023a */
[----:B------:R-:W-:Y:S01]  /*15b0*/  SEL R52, R2, R27, !P5 ;  /* 0x0000001b02347207 */ /* 0x000fe20006800000 */
[----:B------:R-:W-:Y:S01]  /*15c0*/  IMAD R86, R86, UR6, RZ ;  /* 0x0000000656567c24 */ /* 0x000fe2000f8e02ff */
[----:B------:R-:W-:Y:S01]  /*15d0*/  SEL R53, R2, R29, !P5 ;  /* 0x0000001d02357207 */ /* 0x000fe20006800000 */
[----:B------:R-:W-:Y:S01]  /*15e0*/  IMAD R56, R100, 0x4, R57 ;  /* 0x0000000464387824 */ /* 0x000fe200078e0239 */
[----:B------:R-:W-:Y:S01]  /*15f0*/  SEL R54, R2, R7, !P5 ;  /* 0x0000000702367207 */ /* 0x000fe20006800000 */
[----:B------:R-:W-:Y:S01]  /*1600*/  IMAD.SHL.U32 R7, R62, 0x4, RZ ;  /* 0x000000043e077824 */ /* 0x000fe200078e00ff */
[----:B------:R-:W-:Y:S01]  /*1610*/  SEL R6, R2, R33, !P5 ;  /* 0x0000002102067207 */ /* 0x000fe20006800000 */
[----:B------:R-:W-:Y:S01]  /*1620*/  IMAD R55, R100, 0x4, R56 ;  /* 0x0000000464377824 */ /* 0x000fe200078e0238 */
[C---:B------:R-:W-:Y:S01]  /*1630*/  SEL R5, R2.reuse, R31, !P5 ;  /* 0x0000001f02057207 */ /* 0x040fe20006800000 */
[----:B------:R-:W-:Y:S01]  /*1640*/  IMAD R85, R85, UR6, RZ ;  /* 0x0000000655557c24 */ /* 0x000fe2000f8e02ff */
[----:B------:R-:W-:Y:S01]  /*1650*/  SEL R37, R2, R35, !P5 ;  /* 0x0000002302257207 */ /* 0x000fe20006800000 */
[----:B------:R1:W-:Y:S01]  /*1660*/  STL [R1+0x78], R7 ;  /* 0x0000780701007387 */ /* 0x0003e20000100800 */
[----:B------:R-:W-:Y:S01]  /*1670*/  SEL R2, R73, RZ, !P0 ;  /* 0x000000ff49027207 */ /* 0x000fe20004000000 */
[----:B------:R-:W-:Y:S01]  /*1680*/  IMAD R84, R84, UR6, RZ ;  /* 0x0000000654547c24 */ /* 0x000fe2000f8e02ff */
[-C--:B------:R-:W-:Y:S01]  /*1690*/  ISETP.GE.AND P4, PT, R88, R102.reuse, PT ;  /* 0x000000665800720c */ /* 0x080fe20003f86270 */
[----:B------:R-:W-:Y:S01]  /*16a0*/  STL [R1+0x70], R10 ;  /* 0x0000700a01007387 */ /* 0x000fe20000100800 */
[-C--:B------:R-:W-:Y:S01]  /*16b0*/  ISETP.GE.AND P1, PT, R82, R102.reuse, PT ;  /* 0x000000665200720c */ /* 0x080fe20003f26270 */
[----:B------:R-:W-:Y:S01]  /*16c0*/  IMAD R63, R63, UR6, RZ ;  /* 0x000000063f3f7c24 */ /* 0x000fe2000f8e02ff */
[----:B------:R-:W-:Y:S01]  /*16d0*/  ISETP.NE.U32.AND P0, PT, R2, RZ, PT ;  /* 0x000000ff0200720c */ /* 0x000fe20003f05070 */
[----:B------:R2:W-:Y:S01]  /*16e0*/  STL [R1+0x6c], R9 ;  /* 0x00006c0901007387 */ /* 0x0005e20000100800 */
[C---:B------:R-:W-:Y:S01]  /*16f0*/  SEL R3, R73.reuse, RZ, !P4 ;  /* 0x000000ff49037207 */ /* 0x040fe20006000000 */
[----:B------:R-:W-:Y:S01]  /*1700*/  IMAD R16, R16, UR6, RZ ;  /* 0x0000000610107c24 */ /* 0x000fe2000f8e02ff */
[----:B------:R-:W-:Y:S01]  /*1710*/  SEL R2, R73, RZ, !P1 ;  /* 0x000000ff49027207 */ /* 0x000fe20004800000 */
[----:B------:R-:W-:Y:S01]  /*1720*/  IMAD R18, R18, UR6, RZ ;  /* 0x0000000612127c24 */ /* 0x000fe2000f8e02ff */
[-C--:B------:R-:W-:Y:S01]  /*1730*/  ISETP.GE.AND P4, PT, R81, R102.reuse, PT ;  /* 0x000000665100720c */ /* 0x080fe20003f86270 */
[----:B------:R-:W-:Y:S01]  /*1740*/  IMAD R19, R19, UR6, RZ ;  /* 0x0000000613137c24 */ /* 0x000fe2000f8e02ff */
[----:B------:R-:W-:Y:S01]  /*1750*/  ISETP.NE.U32.AND P1, PT, R2, RZ, PT ;  /* 0x000000ff0200720c */ /* 0x000fe20003f25070 */
[----:B------:R-:W-:Y:S01]  /*1760*/  IMAD R52, R52, UR6, RZ ;  /* 0x0000000634347c24 */ /* 0x000fe2000f8e02ff */
[----:B------:R-:W-:Y:S01]  /*1770*/  SEL R2, R73, RZ, !P4 ;  /* 0x000000ff49027207 */ /* 0x000fe20006000000 */
[----:B------:R-:W-:Y:S01]  /*1780*/  IMAD R53, R53, UR6, RZ ;  /* 0x0000000635357c24 */ /* 0x000fe2000f8e02ff */
[----:B------:R-:W-:Y:S01]  /*1790*/  IADD3 R8, P4, PT, R96, UR12, RZ ;  /* 0x0000000c60087c10 */ /* 0x000fe2000ff9e0ff */
[----:B------:R-:W-:Y:S01]  /*17a0*/  IMAD R54, R54, UR6, RZ ;  /* 0x0000000636367c24 */ /* 0x000fe2000f8e02ff */
[----:B------:R-:W-:Y:S01]  /*17b0*/  ISETP.GE.AND P6, PT, R80, R102, PT ;  /* 0x000000665000720c */ /* 0x000fe20003fc6270 */
[----:B------:R-:W-:Y:S01]  /*17c0*/  IMAD R5, R5, UR6, RZ ;  /* 0x0000000605057c24 */ /* 0x000fe2000f8e02ff */
[----:B------:R-:W-:Y:S01]  /*17d0*/  LEA.HI.X.SX32 R4, R103, UR13, 0x2, P4 ;  /* 0x0000000d67047c11 */ /* 0x000fe2000a0f16ff */
[----:B------:R-:W-:Y:S01]  /*17e0*/  IMAD R6, R6, UR6, RZ ;  /* 0x0000000606067c24 */ /* 0x000fe2000f8e02ff */
[----:B------:R-:W-:Y:S01]  /*17f0*/  IADD3 R70, P4, PT, R7, R8, RZ ;  /* 0x0000000807467210 */ /* 0x000fe20007f9e0ff */
[----:B-1----:R-:W-:Y:S01]  /*1800*/  IMAD.SHL.U32 R7, R59, 0x4, RZ ;  /* 0x000000043b077824 */ /* 0x002fe200078e00ff */
[----:B------:R-:W-:-:S02]  /*1810*/  ISETP.NE.U32.AND P5, PT, R3, RZ, PT ;  /* 0x000000ff0300720c */ /* 0x000fc40003fa5070 */
[----:B------:R-:W-:Y:S02]  /*1820*/  LEA.HI.X.SX32 R71, R62, R4, 0x2, P4 ;  /* 0x000000043e477211 */ /* 0x000fe400020f16ff */
[----:B------:R-:W-:Y:S01]  /*1830*/  IADD3 R66, P4, PT, R9, R8, RZ ;  /* 0x0000000809427210 */ /* 0x000fe20007f9e0ff */
[----:B------:R1:W-:Y:S01]  /*1840*/  STL [R1+0x68], R7 ;  /* 0x0000680701007387 */ /* 0x0003e20000100800 */
[----:B------:R-:W-:Y:S01]  /*1850*/  SEL R3, R73, RZ, !P6 ;  /* 0x000000ff49037207 */ /* 0x000fe20007000000 */
[----:B--2---:R-:W-:Y:S01]  /*1860*/  IMAD.SHL.U32 R9, R56, 0x4, RZ ;  /* 0x0000000438097824 */ /* 0x004fe200078e00ff */
[----:B------:R-:W-:Y:S02]  /*1870*/  LEA.HI.X.SX32 R67, R60, R4, 0x2, P4 ;  /* 0x000000043c437211 */ /* 0x000fe400020f16ff */
[----:B------:R-:W-:Y:S02]  /*1880*/  IADD3 R64, P4, PT, R7, R8, RZ ;  /* 0x0000000807407210 */ /* 0x000fe40007f9e0ff */
[----:B------:R-:W-:Y:S01]  /*1890*/  ISETP.NE.U32.AND P3, PT, R3, RZ, PT ;  /* 0x000000ff0300720c */ /* 0x000fe20003f65070 */
[----:B------:R-:W-:Y:S01]  /*18a0*/  IMAD R3, R89, R101, RZ ;  /* 0x0000006559037224 */ /* 0x000fe200078e02ff */
[----:B------:R-:W-:Y:S01]  /*18b0*/  LEA.HI.X.SX32 R65, R59, R4, 0x2, P4 ;  /* 0x000000043b417211 */ /* 0x000fe200020f16ff */
[----:B-1----:R-:W-:Y:S01]  /*18c0*/  IMAD.SHL.U32 R7, R58, 0x4, RZ ;  /* 0x000000043a077824 */ /* 0x002fe200078e00ff */
[----:B------:R-:W-:Y:S01]  /*18d0*/  ISETP.NE.U32.AND P2, PT, R2, RZ, PT ;  /* 0x000000ff0200720c */ /* 0x000fe20003f45070 */
[----:B------:R-:W-:Y:S01]  /*18e0*/  IMAD.SHL.U32 R2, R3, 0x4, RZ ;  /* 0x0000000403027824 */ /* 0x000fe200078e00ff */
[-C--:B------:R-:W-:Y:S01]  /*18f0*/  IADD3 R68, P6, PT, R10, R8.reuse, RZ ;  /* 0x000000080a447210 */ /* 0x080fe20007fde0ff */
[----:B------:R-:W-:Y:S01]  /*1900*/  @!PT LDS RZ, [RZ] ;  /* 0x00000000fffff984 */ /* 0x000fe20000000800 */
[----:B------:R-:W-:Y:S01]  /*1910*/  @!PT LDS RZ, [RZ] ;  /* 0x00000000fffff984 */ /* 0x000fe20000000800 */
[----:B------:R-:W-:Y:S01]  /*1920*/  @!PT LDS RZ, [RZ] ;  /* 0x00000000fffff984 */ /* 0x000fe20000000800 */
[----:B------:R1:W-:Y:S01]  /*1930*/  LDGSTS.E [R72+0x10000], desc[UR10][R70.64], P5 ;  /* 0x1000000046487fae */ /* 0x0003e2000a9a100a */
[----:B------:R-:W-:Y:S01]  /*1940*/  IADD3 R50, P4, PT, R7, R8, RZ ;  /* 0x0000000807327210 */ /* 0x000fe20007f9e0ff */
[----:B------:R-:W-:Y:S01]  /*1950*/  IMAD.SHL.U32 R101, R101, 0x20, RZ ;  /* 0x0000002065657824 */ /* 0x000fe200078e00ff */
[-C--:B------:R-:W-:Y:S01]  /*1960*/  LEA.HI.X.SX32 R69, R61, R4.reuse, 0x2, P6 ;  /* 0x000000043d457211 */ /* 0x080fe200030f16ff */
[----:B------:R2:W-:Y:S01]  /*1970*/  STL [R1+0x64], R7 ;  /* 0x0000640701007387 */ /* 0x0005e20000100800 */
[----:B------:R-:W-:-:S02]  /*1980*/  LEA.HI.X.SX32 R51, R58, R4, 0x2, P4 ;  /* 0x000000043a337211 */ /* 0x000fc400020f16ff */
[----:B------:R-:W-:Y:S01]  /*1990*/  IADD3 R44, P6, PT, R2, UR14, RZ ;  /* 0x0000000e022c7c10 */ /* 0x000fe2000ffde0ff */
[----:B------:R3:W-:Y:S01]  /*19a0*/  LDGSTS.E [R72+0x10800], desc[UR10][R68.64], P0 ;  /* 0x1080000044487fae */ /* 0x0007e200081a100a */
[----:B------:R-:W-:Y:S02]  /*19b0*/  LOP3.LUT R78, R88, 0x1c, RZ, 0xfc, !PT ;  /* 0x0000001c584e7812 */ /* 0x000fe400078efcff */
[----:B------:R-:W-:Y:S01]  /*19c0*/  LEA.HI.X.SX32 R45, R3, UR15, 0x2, P6 ;  /* 0x0000000f032d7c11 */ /* 0x000fe2000b0f16ff */
[----:B------:R4:W-:Y:S01]  /*19d0*/  LDGSTS.E [R72+0x11000], desc[UR10][R66.64], P1 ;  /* 0x1100000042487fae */ /* 0x0009e200089a100a */
[----:B------:R-:W-:Y:S01]  /*19e0*/  LEA R10, P6, R87, R44, 0x2 ;  /* 0x0000002c570a7211 */ /* 0x000fe200078c10ff */
[----:B--2---:R-:W-:Y:S01]  /*19f0*/  IMAD.SHL.U32 R7, R57, 0x4, RZ ;  /* 0x0000000439077824 */ /* 0x004fe200078e00ff */
[----:B------:R-:W-:Y:S01]  /*1a00*/  ISETP.GE.AND P0, PT, R89, R102, PT ;  /* 0x000000665900720c */ /* 0x000fe20003f06270 */
[----:B------:R2:W-:Y:S01]  /*1a10*/  LDGSTS.E [R72+0x11800], desc[UR10][R64.64], P2 ;  /* 0x1180000040487fae */ /* 0x0005e200091a100a */
[-C--:B------:R-:W-:Y:S01]  /*1a20*/  LEA.HI.X.SX32 R11, R87, R45.reuse, 0x2, P6 ;  /* 0x0000002d570b7211 */ /* 0x080fe200030f16ff */
[----:B-1----:R-:W-:Y:S01]  /*1a30*/  IMAD.WIDE R70, R99, 0x4, R70 ;  /* 0x0000000463467825 */ /* 0x002fe200078e0246 */
[----:B------:R-:W-:Y:S01]  /*1a40*/  IADD3 R46, P4, PT, R7, R8, RZ ;  /* 0x00000008072e7210 */ /* 0x000fe20007f9e0ff */
[----:B------:R1:W-:Y:S01]  /*1a50*/  STL [R1+0x5c], R7 ;  /* 0x00005c0701007387 */ /* 0x0003e20000100800 */
[----:B------:R-:W-:Y:S01]  /*1a60*/  LEA R14, P6, R85, R44, 0x2 ;  /* 0x0000002c550e7211 */ /* 0x000fe200078c10ff */
[----:B---3--:R-:W-:Y:S01]  /*1a70*/  IMAD.WIDE R68, R99, 0x4, R68 ;  /* 0x0000000463447825 */ /* 0x008fe200078e0244 */
[----:B------:R-:W-:Y:S01]  /*1a80*/  LEA.HI.X.SX32 R47, R57, R4, 0x2, P4 ;  /* 0x00000004392f7211 */ /* 0x000fe200020f16ff */
[----:B------:R3:W-:Y:S01]  /*1a90*/  STL [R1+0x58], R9 ;  /* 0x0000580901007387 */ /* 0x0007e20000100800 */
[----:B------:R-:W-:Y:S01]  /*1aa0*/  IADD3 R48, P4, PT, R9, R8, RZ ;  /* 0x0000000809307210 */ /* 0x000fe20007f9e0ff */
[----:B----4-:R-:W-:Y:S01]  /*1ab0*/  IMAD.WIDE R66, R99, 0x4, R66 ;  /* 0x0000000463427825 */ /* 0x010fe200078e0242 */
[----:B------:R-:W-:Y:S01]  /*1ac0*/  LEA.HI.X.SX32 R15, R85, R45, 0x2, P6 ;  /* 0x0000002d550f7211 */ /* 0x000fe200030f16ff */
[----:B------:R4:W-:Y:S01]  /*1ad0*/  LDGSTS.E [R72+0x12000], desc[UR10][R50.64], P3 ;  /* 0x1200000032487fae */ /* 0x0009e200099a100a */
[----:B------:R-:W-:Y:S01]  /*1ae0*/  LEA.HI.X.SX32 R49, R56, R4, 0x2, P4 ;  /* 0x0000000438317211 */ /* 0x000fe200020f16ff */
[----:B-1----:R-:W-:Y:S01]  /*1af0*/  IMAD.SHL.U32 R7, R55, 0x4, RZ ;  /* 0x0000000437077824 */ /* 0x002fe200078e00ff */
[----:B------:R-:W-:Y:S01]  /*1b00*/  LEA R22, P6, R63, R44, 0x2 ;  /* 0x0000002c3f167211 */ /* 0x000fe200078c10ff */
[----:B--2---:R-:W-:Y:S01]  /*1b10*/  IMAD.WIDE R64, R99, 0x4, R64 ;  /* 0x0000000463407825 */ /* 0x004fe200078e0240 */
[----:B------:R-:W-:-:S02]  /*1b20*/  ISETP.GT.AND P1, PT, R0, 0x3f, PT ;  /* 0x0000003f0000780c */ /* 0x000fc40003f24270 */
[----:B------:R-:W-:Y:S01]  /*1b30*/  IADD3 R8, P4, PT, R7, R8, RZ ;  /* 0x0000000807087210 */ /* 0x000fe20007f9e0ff */
[----:B------:R1:W-:Y:S01]  /*1b40*/  STL [R1+0x54], R7 ;  /* 0x0000540701007387 */ /* 0x0003e20000100800 */
[-C--:B------:R-:W-:Y:S02]  /*1b50*/  LEA.HI.X.SX32 R23, R63, R45.reuse, 0x2, P6 ;  /* 0x0000002d3f177211 */ /* 0x080fe400030f16ff */
[----:B---3--:R-:W-:Y:S01]  /*1b60*/  LEA.HI.X.SX32 R9, R55, R4, 0x2, P4 ;  /* 0x0000000437097211 */ /* 0x008fe200020f16ff */
[----:B------:R-:W-:Y:S01]  /*1b70*/  IMAD R4, R37, UR6, RZ ;  /* 0x0000000625047c24 */ /* 0x000fe2000f8e02ff */
[-C--:B------:R-:W-:Y:S01]  /*1b80*/  LEA R12, P4, R86, R44.reuse, 0x2 ;  /* 0x0000002c560c7211 */ /* 0x080fe200078810ff */
[----:B----4-:R-:W-:Y:S01]  /*1b90*/  IMAD.WIDE R50, R99, 0x4, R50 ;  /* 0x0000000463327825 */ /* 0x010fe200078e0232 */
[-C--:B------:R-:W-:Y:S01]  /*1ba0*/  LEA R26, P6, R16, R44.reuse, 0x2 ;  /* 0x0000002c101a7211 */ /* 0x080fe200078c10ff */
[----:B------:R2:W-:Y:S01]  /*1bb0*/  STL [R1+0x4c], R99 ;  /* 0x00004c6301007387 */ /* 0x0005e20000100800 */
[-C--:B------:R-:W-:Y:S01]  /*1bc0*/  LEA.HI.X.SX32 R13, R86, R45.reuse, 0x2, P4 ;  /* 0x0000002d560d7211 */ /* 0x080fe200020f16ff */
[----:B-1----:R-:W-:Y:S01]  /*1bd0*/  IMAD R7, R17, UR6, RZ ;  /* 0x0000000611077c24 */ /* 0x002fe2000f8e02ff */
[----:B------:R-:W-:Y:S01]  /*1be0*/  LEA R20, P4, R84, R44, 0x2 ;  /* 0x0000002c54147211 */ /* 0x000fe200078810ff */
[----:B------:R-:W-:Y:S01]  /*1bf0*/  IMAD R17, R21, UR6, RZ ;  /* 0x0000000615117c24 */ /* 0x000fe2000f8e02ff */
[----:B------:R-:W-:-:S02]  /*1c00*/  LEA.HI.X.SX32 R27, R16, R45, 0x2, P6 ;  /* 0x0000002d101b7211 */ /* 0x000fc400030f16ff */
[-C--:B------:R-:W-:Y:S02]  /*1c10*/  LEA.HI.X.SX32 R21, R84, R45.reuse, 0x2, P4 ;  /* 0x0000002d54157211 */ /* 0x080fe400020f16ff */
[CC--:B------:R-:W-:Y:S02]  /*1c20*/  LEA R24, P4, R7.reuse, R44.reuse, 0x2 ;  /* 0x0000002c07187211 */ /* 0x0c0fe400078810ff */
[CC--:B------:R-:W-:Y:S02]  /*1c30*/  LEA R30, P6, R18.reuse, R44.reuse, 0x2 ;  /* 0x0000002c121e7211 */ /* 0x0c0fe400078c10ff */
[-C--:B------:R-:W-:Y:S02]  /*1c40*/  LEA.HI.X.SX32 R25, R7, R45.reuse, 0x2, P4 ;  /* 0x0000002d07197211 */ /* 0x080fe400020f16ff */
[----:B------:R-:W-:Y:S02]  /*1c50*/  LEA R28, P4, R17, R44, 0x2 ;  /* 0x0000002c111c7211 */ /* 0x000fe400078810ff */
[----:B------:R-:W-:-:S02]  /*1c60*/  LEA.HI.X.SX32 R31, R18, R45, 0x2, P6 ;  /* 0x0000002d121f7211 */ /* 0x000fc400030f16ff */
[-C--:B------:R-:W-:Y:S02]  /*1c70*/  LEA.HI.X.SX32 R29, R17, R45.reuse, 0x2, P4 ;  /* 0x0000002d111d7211 */ /* 0x080fe400020f16ff */
[CC--:B------:R-:W-:Y:S02]  /*1c80*/  LEA R32, P4, R19.reuse, R44.reuse, 0x2 ;  /* 0x0000002c13207211 */ /* 0x0c0fe400078810ff */
[CC--:B------:R-:W-:Y:S02]  /*1c90*/  LEA R34, P6, R52.reuse, R44.reuse, 0x2 ;  /* 0x0000002c34227211 */ /* 0x0c0fe400078c10ff */
[-C--:B------:R-:W-:Y:S02]  /*1ca0*/  LEA.HI.X.SX32 R33, R19, R45.reuse, 0x2, P4 ;  /* 0x0000002d13217211 */ /* 0x080fe400020f16ff */
[----:B------:R-:W-:Y:S02]  /*1cb0*/  LEA R36, P4, R53, R44, 0x2 ;  /* 0x0000002c35247211 */ /* 0x000fe400078810ff */
[----:B------:R-:W-:-:S02]  /*1cc0*/  LEA.HI.X.SX32 R35, R52, R45, 0x2, P6 ;  /* 0x0000002d34237211 */ /* 0x000fc400030f16ff */
[CC--:B------:R-:W-:Y:S02]  /*1cd0*/  LEA R38, P6, R54.reuse, R44.reuse, 0x2 ;  /* 0x0000002c36267211 */ /* 0x0c0fe400078c10ff */
[-C--:B------:R-:W-:Y:S02]  /*1ce0*/  LEA.HI.X.SX32 R37, R53, R45.reuse, 0x2, P4 ;  /* 0x0000002d35257211 */ /* 0x080fe400020f16ff */
[CC--:B------:R-:W-:Y:S02]  /*1cf0*/  LEA R40, P4, R5.reuse, R44.reuse, 0x2 ;  /* 0x0000002c05287211 */ /* 0x0c0fe400078810ff */
[-C--:B------:R-:W-:Y:S02]  /*1d00*/  LEA.HI.X.SX32 R39, R54, R45.reuse, 0x2, P6 ;  /* 0x0000002d36277211 */ /* 0x080fe400030f16ff */
[----:B------:R-:W-:Y:S02]  /*1d10*/  LEA R42, P6, R6, R44, 0x2 ;  /* 0x0000002c062a7211 */ /* 0x000fe400078c10ff */
[----:B------:R-:W-:-:S02]  /*1d20*/  LEA.HI.X.SX32 R41, R5, R45, 0x2, P4 ;  /* 0x0000002d05297211 */ /* 0x000fc400020f16ff */
[----:B------:R-:W-:Y:S02]  /*1d30*/  LEA R44, P4, R4, R44, 0x2 ;  /* 0x0000002c042c7211 */ /* 0x000fe400078810ff */
[-C--:B------:R-:W-:Y:S02]  /*1d40*/  LEA.HI.X.SX32 R43, R6, R45.reuse, 0x2, P6 ;  /* 0x0000002d062b7211 */ /* 0x080fe400030f16ff */
[-C--:B------:R-:W-:Y:S02]  /*1d50*/  ISETP.GE.AND P6, PT, R76, R102.reuse, PT ;  /* 0x000000664c00720c */ /* 0x080fe40003fc6270 */
[----:B------:R-:W-:Y:S02]  /*1d60*/  LEA.HI.X.SX32 R45, R4, R45, 0x2, P4 ;  /* 0x0000002d042d7211 */ /* 0x000fe400020f16ff */
[----:B------:R-:W-:Y:S02]  /*1d70*/  ISETP.GE.AND P4, PT, R77, R102, PT ;  /* 0x000000664d00720c */ /* 0x000fe40003f86270 */
[----:B------:R-:W-:-:S02]  /*1d80*/  SEL R74, R73, RZ, !P6 ;  /* 0x000000ff494a7207 */ /* 0x000fc40007000000 */
[----:B------:R-:W-:Y:S02]  /*1d90*/  ISETP.GE.AND P6, PT, R78, R102, PT ;  /* 0x000000664e00720c */ /* 0x000fe40003fc6270 */
[C---:B------:R-:W-:Y:S02]  /*1da0*/  SEL R75, R73.reuse, RZ, !P4 ;  /* 0x000000ff494b7207 */ /* 0x040fe40006000000 */
[----:B------:R-:W-:Y:S02]  /*1db0*/  ISETP.NE.U32.AND P4, PT, R74, RZ, PT ;  /* 0x000000ff4a00720c */ /* 0x000fe40003f85070 */
[----:B------:R-:W-:Y:S02]  /*1dc0*/  SEL R74, R73, RZ, !P6 ;  /* 0x000000ff494a7207 */ /* 0x000fe40007000000 */
[----:B------:R-:W-:Y:S02]  /*1dd0*/  ISETP.NE.U32.AND P5, PT, R75, RZ, PT ;  /* 0x000000ff4b00720c */ /* 0x000fe40003fa5070 */
[----:B------:R-:W-:Y:S01]  /*1de0*/  ISETP.NE.U32.AND P6, PT, R74, RZ, PT ;  /* 0x000000ff4a00720c */ /* 0x000fe20003fc5070 */
[----:B------:R-:W-:Y:S01]  /*1df0*/  VIADD R74, R102, 0xffffffe0 ;  /* 0xffffffe0664a7836 */ /* 0x000fe20000000000 */
[----:B------:R-:W-:-:S04]  /*1e00*/  SEL R73, R73, RZ, !P0 ;  /* 0x000000ff49497207 */ /* 0x000fc80004000000 */
[-C--:B------:R-:W-:Y:S01]  /*1e10*/  ISETP.GE.AND P3, PT, R88, R74.reuse, PT ;  /* 0x0000004a5800720c */ /* 0x080fe20003f66270 */
[----:B------:R1:W-:Y:S01]  /*1e20*/  LDGSTS.E [R72+0x12800], desc[UR10][R46.64], P4 ;  /* 0x128000002e487fae */ /* 0x0003e2000a1a100a */
[-C--:B------:R-:W-:Y:S02]  /*1e30*/  ISETP.GE.AND P0, PT, R83, R74.reuse, PT ;  /* 0x0000004a5300720c */ /* 0x080fe40003f06270 */
[-C--:B------:R-:W-:Y:S01]  /*1e40*/  ISETP.GE.AND P4, PT, R82, R74.reuse, PT ;  /* 0x0000004a5200720c */ /* 0x080fe20003f86270 */
[----:B------:R3:W-:Y:S01]  /*1e50*/  LDGSTS.E [R72+0x13000], desc[UR10][R48.64], P5 ;  /* 0x1300000030487fae */ /* 0x0007e2000a9a100a */
[----:B------:R-:W-:Y:S02]  /*1e60*/  SEL R75, RZ, 0x4, P3 ;  /* 0x00000004ff4b7807 */ /* 0x000fe40001800000 */
[----:B------:R-:W-:Y:S02]  /*1e70*/  CS2R R82, SRZ ;  /* 0x0000000000527805 */ /* 0x000fe4000001ff00 */
[-C--:B------:R-:W-:Y:S01]  /*1e80*/  ISETP.GE.AND P3, PT, R76, R74.reuse, PT ;  /* 0x0000004a4c00720c */ /* 0x080fe20003f66270 */
[----:B------:R4:W-:Y:S01]  /*1e90*/  LDGSTS.E [R72+0x13800], desc[UR10][R8.64], P6 ;  /* 0x1380000008487fae */ /* 0x0009e2000b1a100a */
[----:B------:R-:W-:-:S02]  /*1ea0*/  ISETP.GE.AND P6, PT, R81, R74, PT ;  /* 0x0000004a5100720c */ /* 0x000fc40003fc6270 */
[----:B------:R-:W-:Y:S01]  /*1eb0*/  SEL R76, RZ, 0x4, P0 ;  /* 0x00000004ff4c7807 */ /* 0x000fe20000000000 */
[----:B------:R-:W0:Y:S01]  /*1ec0*/  LDGDEPBAR ;  /* 0x00000000000079af */ /* 0x000e220000000000 */
[-C--:B------:R-:W-:Y:S01]  /*1ed0*/  ISETP.GE.AND P0, PT, R77, R74.reuse, PT ;  /* 0x0000004a4d00720c */ /* 0x080fe20003f06270 */
[----:B-1----:R-:W-:Y:S01]  /*1ee0*/  IMAD.WIDE R46, R99, 0x4, R46 ;  /* 0x00000004632e7825 */ /* 0x002fe200078e022e */
[----:B------:R-:W-:Y:S02]  /*1ef0*/  SEL R77, RZ, 0x4, P4 ;  /* 0x00000004ff4d7807 */ /* 0x000fe40002000000 */
[-C--:B------:R-:W-:Y:S01]  /*1f00*/  ISETP.GE.AND P2, PT, R89, R74.reuse, PT ;  /* 0x0000004a5900720c */ /* 0x080fe20003f46270 */
[----:B---3--:R-:W-:Y:S01]  /*1f10*/  IMAD.WIDE R48, R99, 0x4, R48 ;  /* 0x0000000463307825 */ /* 0x008fe200078e0230 */
[----:B------:R-:W-:Y:S02]  /*1f20*/  ISETP.GE.AND P5, PT, R80, R74, PT ;  /* 0x0000004a5000720c */ /* 0x000fe40003fa6270 */
[----:B------:R-:W-:-:S02]  /*1f30*/  CS2R R88, SRZ ;  /* 0x0000000000587805 */ /* 0x000fc4000001ff00 */
[----:B------:R-:W-:Y:S01]  /*1f40*/  ISETP.GE.AND P4, PT, R78, R74, PT ;  /* 0x0000004a4e00720c */ /* 0x000fe20003f86270 */
[----:B----4-:R-:W-:Y:S01]  /*1f50*/  IMAD.WIDE R8, R99, 0x4, R8 ;  /* 0x0000000463087825 */ /* 0x010fe200078e0208 */
[----:B------:R-:W-:Y:S02]  /*1f60*/  SEL R74, RZ, 0x4, P6 ;  /* 0x00000004ff4a7807 */ /* 0x000fe40003000000 */
[----:B------:R-:W-:Y:S02]  /*1f70*/  CS2R R80, SRZ ;  /* 0x0000000000507805 */ /* 0x000fe4000001ff00 */
[----:B------:R-:W-:Y:S01]  /*1f80*/  ISETP.NE.U32.AND P6, PT, R73, RZ, PT ;  /* 0x000000ff4900720c */ /* 0x000fe20003fc5070 */
[----:B------:R-:W-:Y:S01]  /*1f90*/  VIADD R73, R79, UR5 ;  /* 0x000000054f497c36 */ /* 0x000fe20008000000 */
[----:B------:R-:W-:Y:S02]  /*1fa0*/  SEL R75, R75, RZ, P1 ;  /* 0x000000ff4b4b7207 */ /* 0x000fe40000800000 */
[----:B------:R-:W-:-:S02]  /*1fb0*/  SEL R78, RZ, 0x4, P5 ;  /* 0x00000004ff4e7807 */ /* 0x000fc40002800000 */
[----:B------:R-:W-:Y:S02]  /*1fc0*/  ISETP.NE.U32.AND P5, PT, R75, RZ, PT ;  /* 0x000000ff4b00720c */ /* 0x000fe40003fa5070 */
[----:B------:R-:W-:Y:S02]  /*1fd0*/  SEL R76, R76, RZ, P1 ;  /* 0x000000ff4c4c7207 */ /* 0x000fe40000800000 */
[----:B------:R-:W-:Y:S02]  /*1fe0*/  SEL R75, RZ, 0x4, P3 ;  /* 0x00000004ff4b7807 */ /* 0x000fe40001800000 */
[----:B------:R-:W-:Y:S01]  /*1ff0*/  SEL R74, R74, RZ, P1 ;  /* 0x000000ff4a4a7207 */ /* 0x000fe20000800000 */
[----:B------:R1:W-:Y:S01]  /*2000*/  LDGSTS.E [R73], desc[UR10][R10.64], P6 ;  /* 0x000000000a497fae */ /* 0x0003e2000b1a100a */
[----:B------:R-:W-:Y:S02]  /*2010*/  ISETP.NE.U32.AND P3, PT, R76, RZ, PT ;  /* 0x000000ff4c00720c */ /* 0x000fe40003f65070 */
[----:B------:R-:W-:Y:S01]  /*2020*/  SEL R75, R75, RZ, P1 ;  /* 0x000000ff4b4b7207 */ /* 0x000fe20000800000 */
[----:B------:R3:W-:Y:S01]  /*2030*/  LDGSTS.E [R73+0x800], desc[UR10][R12.64], P6 ;  /* 0x008000000c497fae */ /* 0x0007e2000b1a100a */
[----:B------:R-:W-:-:S02]  /*2040*/  SEL R77, R77, RZ, P1 ;  /* 0x000000ff4d4d7207 */ /* 0x000fc40000800000 */
[----:B------:R-:W-:Y:S01]  /*2050*/  SEL R76, RZ, 0x4, P0 ;  /* 0x00000004ff4c7807 */ /* 0x000fe20000000000 */
[----:B------:R4:W-:Y:S01]  /*2060*/  LDGSTS.E [R73+0x1000], desc[UR10][R14.64], P6 ;  /* 0x010000000e497fae */ /* 0x0009e2000b1a100a */
[----:B------:R-:W-:Y:S02]  /*2070*/  SEL R78, R78, RZ, P1 ;  /* 0x000000ff4e4e7207 */ /* 0x000fe40000800000 */
[----:B------:R-:W-:Y:S01]  /*2080*/  ISETP.NE.U32.AND P0, PT, R77, RZ, PT ;  /* 0x000000ff4d00720c */ /* 0x000fe20003f05070 */
[----:B------:R5:W-:Y:S01]  /*2090*/  LDGSTS.E [R73+0x1800], desc[UR10][R20.64], P6 ;  /* 0x0180000014497fae */ /* 0x000be2000b1a100a */
[----:B------:R-:W-:Y:S01]  /*20a0*/  SEL R76, R76, RZ, P1 ;  /* 0x000000ff4c4c7207 */ /* 0x000fe20000800000 */
[C---:B-1----:R-:W-:Y:S02]  /*20b0*/  IMAD.WIDE R10, R101.reuse, 0x4, R10 ;  /* 0x00000004650a7825 */ /* 0x042fe400078e020a */
[----:B------:R1:W-:Y:S02]  /*20c0*/  LDGSTS.E [R73+0x2000], desc[UR10][R22.64], P6 ;  /* 0x0200000016497fae */ /* 0x0003e4000b1a100a */
[----:B---3--:R-:W-:-:S02]  /*20d0*/  IMAD.WIDE R12, R101, 0x4, R12 ;  /* 0x00000004650c7825 */ /* 0x008fc400078e020c */
[----:B------:R3:W-:Y:S02]  /*20e0*/  LDGSTS.E [R73+0x2800], desc[UR10][R24.64], P6 ;  /* 0x0280000018497fae */ /* 0x0007e4000b1a100a */
[C---:B----4-:R-:W-:Y:S02]  /*20f0*/  IMAD.WIDE R14, R101.reuse, 0x4, R14 ;  /* 0x00000004650e7825 */ /* 0x050fe400078e020e */
[----:B------:R4:W-:Y:S02]  /*2100*/  LDGSTS.E [R73+0x3000], desc[UR10][R26.64], P6 ;  /* 0x030000001a497fae */ /* 0x0009e4000b1a100a */
[C---:B-----5:R-:W-:Y:S02]  /*2110*/  IMAD.WIDE R20, R101.reuse, 0x4, R20 ;  /* 0x0000000465147825 */ /* 0x060fe400078e0214 */
[----:B------:R5:W-:Y:S02]  /*2120*/  LDGSTS.E [R73+0x3800], desc[UR10][R28.64], P6 ;  /* 0x038000001c497fae */ /* 0x000be4000b1a100a */
[----:B-1----:R-:W-:-:S02]  /*2130*/  IMAD.WIDE R22, R101, 0x4, R22 ;  /* 0x0000000465167825 */ /* 0x002fc400078e0216 */
[----:B------:R1:W-:Y:S02]  /*2140*/  LDGSTS.E [R73+0x4000], desc[UR10][R30.64], P6 ;  /* 0x040000001e497fae */ /* 0x0003e4000b1a100a */
[C---:B---3--:R-:W-:Y:S02]  /*2150*/  IMAD.WIDE R24, R101.reuse, 0x4, R24 ;  /* 0x0000000465187825 */ /* 0x048fe400078e0218 */
[----:B------:R3:W-:Y:S02]  /*2160*/  LDGSTS.E [R73+0x4800], desc[UR10][R32.64], P6 ;  /* 0x0480000020497fae */ /* 0x0007e4000b1a100a */
[C---:B----4-:R-:W-:Y:S02]  /*2170*/  IMAD.WIDE R26, R101.reuse, 0x4, R26 ;  /* 0x00000004651a7825 */ /* 0x050fe400078e021a */
[----:B------:R4:W-:Y:S02]  /*2180*/  LDGSTS.E [R73+0x5000], desc[UR10][R34.64], P6 ;  /* 0x0500000022497fae */ /* 0x0009e4000b1a100a */
[----:B-----5:R-:W-:-:S02]  /*2190*/  IMAD.WIDE R28, R101, 0x4, R28 ;  /* 0x00000004651c7825 */ /* 0x020fc400078e021c */
[----:B------:R5:W-:Y:S02]  /*21a0*/  LDGSTS.E [R73+0x5800], desc[UR10][R36.64], P6 ;  /* 0x0580000024497fae */ /* 0x000be4000b1a100a */
[C---:B-1----:R-:W-:Y:S02]  /*21b0*/  IMAD.WIDE R30, R101.reuse, 0x4, R30 ;  /* 0x00000004651e7825 */ /* 0x042fe400078e021e */
[----:B------:R1:W-:Y:S02]  /*21c0*/  LDGSTS.E [R73+0x6000], desc[UR10][R38.64], P6 ;  /* 0x0600000026497fae */ /* 0x0003e4000b1a100a */
[C---:B---3--:R-:W-:Y:S02]  /*21d0*/  IMAD.WIDE R32, R101.reuse, 0x4, R32 ;  /* 0x0000000465207825 */ /* 0x048fe400078e0220 */
[----:B------:R3:W-:Y:S02]  /*21e0*/  LDGSTS.E [R73+0x6800], desc[UR10][R40.64], P6 ;  /* 0x0680000028497fae */ /* 0x0007e4000b1a100a */
[----:B----4-:R-:W-:-:S02]  /*21f0*/  IMAD.WIDE R34, R101, 0x4, R34 ;  /* 0x0000000465227825 */ /* 0x010fc400078e0222 */
[----:B------:R4:W-:Y:S02]  /*2200*/  LDGSTS.E [R73+0x7000], desc[UR10][R42.64], P6 ;  /* 0x070000002a497fae */ /* 0x0009e4000b1a100a */
[C---:B-----5:R-:W-:Y:S02]  /*2210*/  IMAD.WIDE R36, R101.reuse, 0x4, R36 ;  /* 0x0000000465247825 */ /* 0x060fe400078e0224 */
[----:B------:R5:W-:Y:S01]  /*2220*/  LDGSTS.E [R73+0x7800], desc[UR10][R44.64], P6 ;  /* 0x078000002c497fae */ /* 0x000be2000b1a100a */
[----:B------:R-:W-:Y:S01]  /*2230*/  ISETP.NE.U32.AND P6, PT, R74, RZ, PT ;  /* 0x000000ff4a00720c */ /* 0x000fe20003fc5070 */
[----:B-1----:R-:W-:Y:S01]  /*2240*/  IMAD.WIDE R38, R101, 0x4, R38 ;  /* 0x0000000465267825 */ /* 0x002fe200078e0226 */
[----:B------:R-:W-:Y:S01]  /*2250*/  SEL R74, RZ, 0x4, P4 ;  /* 0x00000004ff4a7807 */ /* 0x000fe20002000000 */
[----:B------:R-:W0:Y:S01]  /*2260*/  LDGDEPBAR ;  /* 0x00000000000079af */ /* 0x000e220000000000 */
[----:B------:R-:W-:Y:S01]  /*2270*/  BAR.SYNC.DEFER_BLOCKING 0x0 ;  /* 0x0000000000007b1d */ /* 0x000fe20000010000 */
[----:B------:R-:W-:Y:S01]  /*2280*/  ISETP.NE.U32.AND P4, PT, R75, RZ, PT ;  /* 0x000000ff4b00720c */ /* 0x000fe20003f85070 */
[----:B---3--:R-:W-:Y:S01]  /*2290*/  IMAD.WIDE R40, R101, 0x4, R40 ;  /* 0x0000000465287825 */ /* 0x008fe200078e0228 */
[----:B------:R-:W-:-:S02]  /*22a0*/  SEL R75, RZ, 0x4, P2 ;  /* 0x00000004ff4b7807 */ /* 0x000fc40001000000 */
[----:B------:R-:W-:Y:S01]  /*22b0*/  SEL R74, R74, RZ, P1 ;  /* 0x000000ff4a4a7207 */ /* 0x000fe20000800000 */
[----:B----4-:R-:W-:Y:S01]  /*22c0*/  IMAD.WIDE R42, R101, 0x4, R42 ;  /* 0x00000004652a7825 */ /* 0x010fe200078e022a */
[----:B------:R-:W-:Y:S02]  /*22d0*/  SEL R75, R75, RZ, P1 ;  /* 0x000000ff4b4b7207 */ /* 0x000fe40000800000 */
[----:B------:R-:W-:Y:S01]  /*22e0*/  ISETP.NE.U32.AND P2, PT, R76, RZ, PT ;  /* 0x000000ff4c00720c */ /* 0x000fe20003f45070 */
[----:B-----5:R-:W-:Y:S01]  /*22f0*/  IMAD.WIDE R44, R101, 0x4, R44 ;  /* 0x00000004652c7825 */ /* 0x020fe200078e022c */
[----:B------:R-:W-:Y:S02]  /*2300*/  ISETP.NE.U32.AND P1, PT, R74, RZ, PT ;  /* 0x000000ff4a00720c */ /* 0x000fe40003f25070 */
[----:B------:R-:W-:Y:S01]  /*2310*/  CS2R R76, SRZ ;  /* 0x00000000004c7805 */ /* 0x000fe2000001ff00 */
[----:B------:R-:W-:Y:S01]  /*2320*/  @!PT LDS RZ, [RZ] ;  /* 0x00000000fffff984 */ /* 0x000fe20000000800 */
[----:B------:R-:W-:Y:S01]  /*2330*/  @!PT LDS RZ, [RZ] ;  /* 0x00000000fffff984 */ /* 0x000fe20000000800 */
[----:B------:R-:W-:Y:S01]  /*2340*/  @!PT LDS RZ, [RZ] ;  /* 0x00000000fffff984 */ /* 0x000fe20000000800 */
[----:B------:R1:W-:Y:S01]  /*2350*/  LDGSTS.E [R72+0x14000], desc[UR10][R70.64], P5 ;  /* 0x1400000046487fae */ /* 0x0003e2000a9a100a */
[----:B------:R-:W-:-:S02]  /*2360*/  ISETP.NE.U32.AND P5, PT, R78, RZ, PT ;  /* 0x000000ff4e00720c */ /* 0x000fc40003fa5070 */
[----:B------:R-:W-:Y:S01]  /*2370*/  CS2R R78, SRZ ;  /* 0x00000000004e7805 */ /* 0x000fe2000001ff00 */
[----:B------:R3:W-:Y:S01]  /*2380*/  LDGSTS.E [R72+0x14800], desc[UR10][R68.64], P3 ;  /* 0x1480000044487fae */ /* 0x0007e200099a100a */
[----:B------:R-:W-:Y:S02]  /*2390*/  ISETP.NE.U32.AND P3, PT, R75, RZ, PT ;  /* 0x000000ff4b00720c */ /* 0x000fe40003f65070 */
[----:B------:R-:W-:Y:S01]  /*23a0*/  CS2R R74, SRZ ;  /* 0x00000000004a7805 */ /* 0x000fe2000001ff00 */
[----:B------:R-:W-:Y:S01]  /*23b0*/  LDGSTS.E [R72+0x15000], desc[UR10][R66.64], P0 ;  /* 0x1500000042487fae */ /* 0x000fe200081a100a */
[----:B------:R-:W-:-:S03]  /*23c0*/  ISETP.GE.AND P0, PT, R0, 0x20, PT ;  /* 0x000000200000780c */ /* 0x000fc60003f06270 */
[----:B------:R-:W-:Y:S01]  /*23d0*/  LDGSTS.E [R72+0x15800], desc[UR10][R64.64], P6 ;  /* 0x1580000040487fae */ /* 0x000fe2000b1a100a */
[----:B-1----:R-:W-:-:S03]  /*23e0*/  CS2R R70, SRZ ;  /* 0x0000000000467805 */ /* 0x002fc6000001ff00 */
[----:B------:R1:W-:Y:S01]  /*23f0*/  LDGSTS.E [R72+0x16000], desc[UR10][R50.64], P5 ;  /* 0x1600000032487fae */ /* 0x0003e2000a9a100a */
[----:B---3--:R-:W-:-:S03]  /*2400*/  CS2R R68, SRZ ;  /* 0x0000000000447805 */ /* 0x008fc6000001ff00 */
[----:B------:R3:W-:Y:S04]  /*2410*/  LDGSTS.E [R72+0x16800], desc[UR10][R46.64], P4 ;  /* 0x168000002e487fae */ /* 0x0007e8000a1a100a */
[----:B------:R4:W-:Y:S04]  /*2420*/  LDGSTS.E [R72+0x17000], desc[UR10][R48.64], P2 ;  /* 0x1700000030487fae */ /* 0x0009e800091a100a */
[----:B------:R5:W-:Y:S01]  /*2430*/  LDGSTS.E [R72+0x17800], desc[UR10][R8.64], P1 ;  /* 0x1780000008487fae */ /* 0x000be200089a100a */
[----:B-1----:R-:W-:-:S03]  /*2440*/  CS2R R50, SRZ ;  /* 0x0000000000327805 */ /* 0x002fc6000001ff00 */
[----:B------:R-:W0:Y:S01]  /*2450*/  LDGDEPBAR ;  /* 0x00000000000079af */ /* 0x000e220000000000 */
[----:B---3--:R-:W-:-:S03]  /*2460*/  CS2R R46, SRZ ;  /* 0x00000000002e7805 */ /* 0x008fc6000001ff00 */
[----:B------:R1:W-:Y:S01]  /*2470*/  LDGSTS.E [R73+0x8000], desc[UR10][R10.64], P3 ;  /* 0x080000000a497fae */ /* 0x0003e200099a100a */
[----:B----4-:R-:W-:-:S03]  /*2480*/  CS2R R48, SRZ ;  /* 0x0000000000307805 */ /* 0x010fc6000001ff00 */
[----:B------:R3:W-:Y:S01]  /*2490*/  LDGSTS.E [R73+0x8800], desc[UR10][R12.64], P3 ;  /* 0x088000000c497fae */ /* 0x0007e200099a100a */
[----:B-----5:R-:W-:-:S03]  /*24a0*/  CS2R R8, SRZ ;  /* 0x0000000000087805 */ /* 0x020fc6000001ff00 */
[----:B------:R4:W-:Y:S04]  /*24b0*/  LDGSTS.E [R73+0x9000], desc[UR10][R14.64], P3 ;  /* 0x090000000e497fae */ /* 0x0009e800099a100a */
[----:B------:R5:W-:Y:S01]  /*24c0*/  LDGSTS.E [R73+0x9800], desc[UR10][R20.64], P3 ;  /* 0x0980000014497fae */ /* 0x000be200099a100a */
[----:B-1----:R-:W-:-:S03]  /*24d0*/  CS2R R10, SRZ ;  /* 0x00000000000a7805 */ /* 0x002fc6000001ff00 */
[----:B------:R1:W-:Y:S01]  /*24e0*/  LDGSTS.E [R73+0xa000], desc[UR10][R22.64], P3 ;  /* 0x0a00000016497fae */ /* 0x0003e200099a100a */
[----:B---3--:R-:W-:-:S03]  /*24f0*/  CS2R R12, SRZ ;  /* 0x00000000000c7805 */ /* 0x008fc6000001ff00 */
[----:B------:R3:W-:Y:S01]  /*2500*/  LDGSTS.E [R73+0xa800], desc[UR10][R24.64], P3 ;  /* 0x0a80000018497fae */ /* 0x0007e200099a100a */
[----:B----4-:R-:W-:-:S03]  /*2510*/  CS2R R14, SRZ ;  /* 0x00000000000e7805 */ /* 0x010fc6000001ff00 */
[----:B------:R4:W-:Y:S01]  /*2520*/  LDGSTS.E [R73+0xb000], desc[UR10][R26.64], P3 ;  /* 0x0b0000001a497fae */ /* 0x0009e200099a100a */
[----:B-----5:R-:W-:-:S03]  /*2530*/  CS2R R20, SRZ ;  /* 0x0000000000147805 */ /* 0x020fc6000001ff00 */
        /* <DEDUP_REMOVED lines=18> */
[----:B------:R-:W0:Y:S01]  /*2660*/  LDGDEPBAR ;  /* 0x00000000000079af */ /* 0x000e220000000000 */
[----:B---3--:R-:W-:Y:S02]  /*2670*/  CS2R R40, SRZ ;  /* 0x0000000000287805 */ /* 0x008fe4000001ff00 */
[----:B----4-:R-:W-:Y:S02]  /*2680*/  CS2R R42, SRZ ;  /* 0x00000000002a7805 */ /* 0x010fe4000001ff00 */
[----:B-----5:R-:W-:Y:S02]  /*2690*/  CS2R R44, SRZ ;  /* 0x00000000002c7805 */ /* 0x020fe4000001ff00 */
[----:B------:R-:W-:Y:S01]  /*26a0*/  CS2R R72, SRZ ;  /* 0x0000000000487805 */ /* 0x000fe2000001ff00 */
[----:B--2---:R-:W-:Y:S06]  /*26b0*/  @!P0 BRA `(.L_x_0) ;  /* 0x0000002400548947 */ /* 0x004fec0003800000 */
[----:B------:R-:W-:Y:S01]  /*26c0*/  SHF.R.S32.HI R9, RZ, 0x1f, R62 ;  /* 0x0000001fff097819 */ /* 0x000fe2000001143e */
[----:B------:R-:W-:Y:S01]  /*26d0*/  IMAD.SHL.U32 R24, R101, 0x8, RZ ;  /* 0x0000000865187824 */ /* 0x000fe200078e00ff */
[----:B------:R-:W-:Y:S01]  /*26e0*/  SHF.R.S32.HI R8, RZ, 0x1f, R103 ;  /* 0x0000001fff087819 */ /* 0x000fe20000011467 */
[----:B------:R-:W-:Y:S01]  /*26f0*/  VIADD R102, R102, 0xffffffc0 ;  /* 0xffffffc066667836 */ /* 0x000fe20000000000 */
[----:B------:R-:W-:Y:S02]  /*2700*/  SHF.R.S32.HI R10, RZ, 0x1f, R61 ;  /* 0x0000001fff0a7819 */ /* 0x000fe4000001143d */
[----:B------:R-:W-:Y:S02]  /*2710*/  CS2R R92, SRZ ;  /* 0x00000000005c7805 */ /* 0x000fe4000001ff00 */
[----:B------:R-:W-:Y:S02]  /*2720*/  SHF.L.U64.HI R11, R62, 0x2, R9 ;  /* 0x000000023e0b7819 */ /* 0x000fe40000010209 */
[----:B------:R-:W-:-:S02]  /*2730*/  CS2R R94, SRZ ;  /* 0x00000000005e7805 */ /* 0x000fc4000001ff00 */
[----:B------:R-:W-:Y:S02]  /*2740*/  SHF.L.U64.HI R103, R103, 0x2, R8 ;  /* 0x0000000267677819 */ /* 0x000fe40000010208 */
[----:B------:R-:W-:Y:S02]  /*2750*/  CS2R R88, SRZ ;  /* 0x0000000000587805 */ /* 0x000fe4000001ff00 */
[----:B------:R-:W-:Y:S01]  /*2760*/  SHF.R.S32.HI R9, RZ, 0x1f, R60 ;  /* 0x0000001fff097819 */ /* 0x000fe2000001143c */
[----:B------:R1:W-:Y:S01]  /*2770*/  STL [R1+0x98], R11 ;  /* 0x0000980b01007387 */ /* 0x0003e20000100800 */
[----:B------:R-:W-:Y:S02]  /*2780*/  SHF.R.S32.HI R8, RZ, 0x1f, R59 ;  /* 0x0000001fff087819 */ /* 0x000fe4000001143b */
[----:B------:R-:W-:Y:S02]  /*2790*/  CS2R R90, SRZ ;  /* 0x00000000005a7805 */ /* 0x000fe4000001ff00 */
[----:B------:R-:W-:-:S02]  /*27a0*/  SHF.L.U64.HI R10, R61, 0x2, R10 ;  /* 0x000000023d0a7819 */ /* 0x000fc4000001020a */
[----:B------:R-:W-:Y:S02]  /*27b0*/  CS2R R76, SRZ ;  /* 0x00000000004c7805 */ /* 0x000fe4000001ff00 */
[----:B------:R-:W-:Y:S02]  /*27c0*/  SHF.L.U64.HI R12, R60, 0x2, R9 ;  /* 0x000000023c0c7819 */ /* 0x000fe40000010209 */
[----:B------:R-:W-:Y:S02]  /*27d0*/  CS2R R78, SRZ ;  /* 0x00000000004e7805 */ /* 0x000fe4000001ff00 */
[----:B------:R-:W-:Y:S01]  /*27e0*/  SHF.L.U64.HI R9, R59, 0x2, R8 ;  /* 0x000000023b097819 */ /* 0x000fe20000010208 */
[----:B------:R2:W-:Y:S01]  /*27f0*/  STL [R1+0x94], R10 ;  /* 0x0000940a01007387 */ /* 0x0005e20000100800 */
[----:B------:R-:W-:Y:S02]  /*2800*/  SHF.R.S32.HI R8, RZ, 0x1f, R57 ;  /* 0x0000001fff087819 */ /* 0x000fe40000011439 */
[----:B------:R-:W-:-:S02]  /*2810*/  CS2R R80, SRZ ;  /* 0x0000000000507805 */ /* 0x000fc4000001ff00 */
[----:B-1----:R-:W-:Y:S01]  /*2820*/  SHF.R.S32.HI R11, RZ, 0x1f, R58 ;  /* 0x0000001fff0b7819 */ /* 0x002fe2000001143a */
[----:B------:R-:W-:Y:S01]  /*2830*/  STL [R1+0x90], R12 ;  /* 0x0000900c01007387 */ /* 0x000fe20000100800 */
[----:B------:R-:W-:Y:S02]  /*2840*/  SHF.R.S32.HI R100, RZ, 0x1f, R101 ;  /* 0x0000001fff647819 */ /* 0x000fe40000011465 */
[----:B------:R-:W-:Y:S02]  /*2850*/  CS2R R82, SRZ ;  /* 0x0000000000527805 */ /* 0x000fe4000001ff00 */
[----:B------:R-:W-:Y:S01]  /*2860*/  SHF.R.S32.HI R15, RZ, 0x1f, R4 ;  /* 0x0000001fff0f7819 */ /* 0x000fe20000011404 */
[----:B------:R1:W-:Y:S01]  /*2870*/  STL [R1+0x8c], R9 ;  /* 0x00008c0901007387 */ /* 0x0003e20000100800 */
[----:B------:R-:W-:Y:S02]  /*2880*/  SHF.L.U64.HI R25, R101, 0x3, R100 ;  /* 0x0000000365197819 */ /* 0x000fe40000010264 */
[----:B------:R-:W-:-:S02]  /*2890*/  CS2R R26, SRZ ;  /* 0x00000000001a7805 */ /* 0x000fc4000001ff00 */
[----:B--2---:R-:W-:Y:S02]  /*28a0*/  SHF.L.U64.HI R10, R58, 0x2, R11 ;  /* 0x000000023a0a7819 */ /* 0x004fe4000001020b */
[----:B------:R-:W-:Y:S02]  /*28b0*/  CS2R R28, SRZ ;  /* 0x00000000001c7805 */ /* 0x000fe4000001ff00 */
[----:B------:R-:W-:Y:S02]  /*28c0*/  SHF.L.U64.HI R11, R57, 0x2, R8 ;  /* 0x00000002390b7819 */ /* 0x000fe40000010208 */
[----:B------:R-:W-:Y:S02]  /*28d0*/  CS2R R30, SRZ ;  /* 0x00000000001e7805 */ /* 0x000fe4000001ff00 */
[----:B------:R-:W-:Y:S01]  /*28e0*/  LEA R114, P0, R4, R24, 0x2 ;  /* 0x0000001804727211 */ /* 0x000fe200078010ff */
[----:B------:R2:W-:Y:S01]  /*28f0*/  STL [R1+0x88], R10 ;  /* 0x0000880a01007387 */ /* 0x0005e20000100800 */
[----:B------:R-:W-:-:S02]  /*2900*/  SHF.R.S32.HI R13, RZ, 0x1f, R6 ;  /* 0x0000001fff0d7819 */ /* 0x000fc40000011406 */
[----:B------:R-:W-:Y:S02]  /*2910*/  CS2R R32, SRZ ;  /* 0x0000000000207805 */ /* 0x000fe4000001ff00 */
[----:B-1----:R-:W-:Y:S01]  /*2920*/  SHF.R.S32.HI R9, RZ, 0x1f, R56 ;  /* 0x0000001fff097819 */ /* 0x002fe20000011438 */
[----:B------:R1:W-:Y:S01]  /*2930*/  STL [R1+0x84], R11 ;  /* 0x0000840b01007387 */ /* 0x0003e20000100800 */
[----:B------:R-:W-:Y:S02]  /*2940*/  LEA R116, P1, R6, R24, 0x2 ;  /* 0x0000001806747211 */ /* 0x000fe400078210ff */
[----:B------:R-:W-:Y:S02]  /*2950*/  CS2R R34, SRZ ;  /* 0x0000000000227805 */ /* 0x000fe4000001ff00 */
[----:B------:R-:W-:Y:S02]  /*2960*/  SHF.L.U64.HI R9, R56, 0x2, R9 ;  /* 0x0000000238097819 */ /* 0x000fe40000010209 */
[----:B------:R-:W-:-:S02]  /*2970*/  CS2R R36, SRZ ;  /* 0x0000000000247805 */ /* 0x000fc4000001ff00 */
[-C--:B------:R-:W-:Y:S02]  /*2980*/  LEA.HI.X R113, R4, R25.reuse, R15, 0x2, P0 ;  /* 0x0000001904717211 */ /* 0x080fe400000f140f */
[----:B------:R-:W-:Y:S02]  /*2990*/  CS2R R38, SRZ ;  /* 0x0000000000267805 */ /* 0x000fe4000001ff00 */
[----:B--2---:R-:W-:Y:S01]  /*29a0*/  SHF.R.S32.HI R10, RZ, 0x1f, R55 ;  /* 0x0000001fff0a7819 */ /* 0x004fe20000011437 */
[----:B------:R2:W-:Y:S01]  /*29b0*/  STL [R1+0x80], R9 ;  /* 0x0000800901007387 */ /* 0x0005e20000100800 */
[----:B------:R-:W-:Y:S02]  /*29c0*/  LEA.HI.X R115, R6, R25, R13, 0x2, P1 ;  /* 0x0000001906737211 */ /* 0x000fe400008f140d */
[----:B------:R-:W-:Y:S02]  /*29d0*/  CS2R R40, SRZ ;  /* 0x0000000000287805 */ /* 0x000fe4000001ff00 */
[----:B------:R-:W-:-:S02]  /*29e0*/  SHF.L.U64.HI R8, R55, 0x2, R10 ;  /* 0x0000000237087819 */ /* 0x000fc4000001020a */
[----:B------:R-:W-:Y:S02]  /*29f0*/  CS2R R42, SRZ ;  /* 0x00000000002a7805 */ /* 0x000fe4000001ff00 */
[----:B-1----:R-:W-:Y:S02]  /*2a00*/  SHF.R.S32.HI R11, RZ, 0x1f, R0 ;  /* 0x0000001fff0b7819 */ /* 0x002fe40000011400 */
[----:B------:R-:W-:Y:S02]  /*2a10*/  CS2R R44, SRZ ;  /* 0x00000000002c7805 */ /* 0x000fe4000001ff00 */
[----:B------:R-:W-:Y:S01]  /*2a20*/  SHF.R.S32.HI R4, RZ, 0x1f, R5 ;  /* 0x0000001fff047819 */ /* 0x000fe20000011405 */
[----:B------:R1:W-:Y:S01]  /*2a30*/  STL [R1+0x7c], R8 ;  /* 0x00007c0801007387 */ /* 0x0003e20000100800 */
[----:B------:R-:W-:Y:S02]  /*2a40*/  LEA R118, P0, R5, R24, 0x2 ;  /* 0x0000001805767211 */ /* 0x000fe400078010ff */
[----:B------:R-:W-:-:S02]  /*2a50*/  CS2R R46, SRZ ;  /* 0x00000000002e7805 */ /* 0x000fc4000001ff00 */
[----:B--2---:R-:W-:Y:S02]  /*2a60*/  LOP3.LUT R9, R97, 0x7, RZ, 0xc0, !PT ;  /* 0x0000000761097812 */ /* 0x004fe400078ec0ff */
[----:B------:R-:W-:Y:S02]  /*2a70*/  CS2R R48, SRZ ;  /* 0x0000000000307805 */ /* 0x000fe4000001ff00 */
[----:B------:R-:W-:Y:S02]  /*2a80*/  LEA.HI R11, R11, R0, RZ, 0x5 ;  /* 0x000000000b0b7211 */ /* 0x000fe400078f28ff */
[----:B------:R-:W-:Y:S02]  /*2a90*/  CS2R R50, SRZ ;  /* 0x0000000000327805 */ /* 0x000fe4000001ff00 */
[----:B------:R-:W-:Y:S01]  /*2aa0*/  SHF.R.S32.HI R13, RZ, 0x1f, R54 ;  /* 0x0000001fff0d7819 */ /* 0x000fe20000011436 */
[----:B------:R-:W-:Y:S01]  /*2ab0*/  IMAD R109, R9, 0x4, R98 ;  /* 0x00000004096d7824 */ /* 0x000fe200078e0262 */
[-C--:B------:R-:W-:Y:S01]  /*2ac0*/  LEA R120, P1, R54, R24.reuse, 0x2 ;  /* 0x0000001836787211 */ /* 0x080fe200078210ff */
[----:B-1----:R-:W-:Y:S01]  /*2ad0*/  IMAD.SHL.U32 R8, R97, 0x2, RZ ;  /* 0x0000000261087824 */ /* 0x002fe200078e00ff */
[----:B------:R-:W-:Y:S01]  /*2ae0*/  LEA R124, P3, R52, R24, 0x2 ;  /* 0x00000018347c7211 */ /* 0x000fe200078610ff */
[----:B------:R-:W-:Y:S01]  /*2af0*/  IMAD.SHL.U32 R9, R9, 0x10, RZ ;  /* 0x0000001009097824 */ /* 0x000fe200078e00ff */
[----:B------:R-:W-:-:S02]  /*2b00*/  SHF.R.S32.HI R0, RZ, 0x1f, R53 ;  /* 0x0000001fff007819 */ /* 0x000fc40000011435 */
[----:B------:R-:W-:Y:S02]  /*2b10*/  CS2R R68, SRZ ;  /* 0x0000000000447805 */ /* 0x000fe4000001ff00 */
[----:B------:R-:W-:Y:S02]  /*2b20*/  LEA R122, P2, R53, R24, 0x2 ;  /* 0x00000018357a7211 */ /* 0x000fe400078410ff */
[----:B------:R-:W-:Y:S02]  /*2b30*/  CS2R R70, SRZ ;  /* 0x0000000000467805 */ /* 0x000fe4000001ff00 */
[----:B------:R-:W-:Y:S02]  /*2b40*/  LOP3.LUT R8, R9, 0x30, R8, 0x78, !PT ;  /* 0x0000003009087812 */ /* 0x000fe400078e7808 */
[----:B------:R-:W-:Y:S02]  /*2b50*/  CS2R R72, SRZ ;  /* 0x0000000000487805 */ /* 0x000fe4000001ff00 */
[----:B------:R-:W-:-:S02]  /*2b60*/  SHF.R.S32.HI R9, RZ, 0x1f, R52 ;  /* 0x0000001fff097819 */ /* 0x000fc40000011434 */
[----:B------:R-:W-:Y:S02]  /*2b70*/  CS2R R74, SRZ ;  /* 0x00000000004a7805 */ /* 0x000fe4000001ff00 */
[-C--:B------:R-:W-:Y:S01]  /*2b80*/  LEA.HI.X R117, R5, R25.reuse, R4, 0x2, P0 ;  /* 0x0000001905757211 */ /* 0x080fe200000f1404 */
[----:B------:R-:W-:Y:S01]  /*2b90*/  IMAD.U32 R109, R109, 0x20, R8 ;  /* 0x000000206d6d7824 */ /* 0x000fe200078e0008 */
[-C--:B------:R-:W-:Y:S01]  /*2ba0*/  LEA.HI.X R54, R54, R25.reuse, R13, 0x2, P1 ;  /* 0x0000001936367211 */ /* 0x080fe200008f140d */
[----:B------:R-:W-:Y:S01]  /*2bb0*/  UMOV UR4, URZ ;  /* 0x000000ff00047c82 */ /* 0x000fe20008000000 */
[----:B------:R-:W-:Y:S01]  /*2bc0*/  LEA.HI.X R52, R52, R25, R9, 0x2, P3 ;  /* 0x0000001934347211 */ /* 0x000fe200018f1409 */
[----:B------:R-:W-:Y:S01]  /*2bd0*/  UMOV UR6, 0x1 ;  /* 0x0000000100067882 */ /* 0x000fe20000000000 */
[----:B------:R-:W-:Y:S01]  /*2be0*/  SHF.R.S32.HI R4, RZ, 0x1f, R19 ;  /* 0x0000001fff047819 */ /* 0x000fe20000011413 */
[----:B------:R-:W-:Y:S01]  /*2bf0*/  UMOV UR7, 0xffffffff ;  /* 0xffffffff00077882 */ /* 0x000fe20000000000 */
[----:B------:R-:W-:-:S02]  /*2c00*/  LEA R23, P0, R19, R24, 0x2 ;  /* 0x0000001813177211 */ /* 0x000fc400078010ff */
[-C--:B------:R-:W-:Y:S02]  /*2c10*/  LEA.HI.X R53, R53, R25.reuse, R0, 0x2, P2 ;  /* 0x0000001935357211 */ /* 0x080fe400010f1400 */
[----:B------:R-:W-:Y:S02]  /*2c20*/  SHF.R.S32.HI R9, RZ, 0x1f, R18 ;  /* 0x0000001fff097819 */ /* 0x000fe40000011412 */
[-C--:B------:R-:W-:Y:S02]  /*2c30*/  LEA R22, P1, R18, R24.reuse, 0x2 ;  /* 0x0000001812167211 */ /* 0x080fe400078210ff */
[----:B------:R-:W-:Y:S02]  /*2c40*/  SHF.R.S32.HI R0, RZ, 0x1f, R17 ;  /* 0x0000001fff007819 */ /* 0x000fe40000011411 */
[----:B------:R-:W-:Y:S02]  /*2c50*/  LEA R21, P2, R17, R24, 0x2 ;  /* 0x0000001811157211 */ /* 0x000fe400078410ff */
[----:B------:R-:W-:-:S02]  /*2c60*/  LEA.HI.X R125, R19, R25, R4, 0x2, P0 ;  /* 0x00000019137d7211 */ /* 0x000fc400000f1404 */
[----:B------:R-:W-:Y:S02]  /*2c70*/  SHF.R.S32.HI R5, RZ, 0x1f, R16 ;  /* 0x0000001fff057819 */ /* 0x000fe40000011410 */
[----:B------:R-:W-:Y:S02]  /*2c80*/  LEA R20, P3, R16, R24, 0x2 ;  /* 0x0000001810147211 */ /* 0x000fe400078610ff */
[-C--:B------:R-:W-:Y:S02]  /*2c90*/  LEA.HI.X R19, R18, R25.reuse, R9, 0x2, P1 ;  /* 0x0000001912137211 */ /* 0x080fe400008f1409 */
[-C--:B------:R-:W-:Y:S02]  /*2ca0*/  LEA.HI.X R18, R17, R25.reuse, R0, 0x2, P2 ;  /* 0x0000001911127211 */ /* 0x080fe400010f1400 */
[----:B------:R-:W-:Y:S02]  /*2cb0*/  SHF.R.U32.HI R0, RZ, 0x2, R97 ;  /* 0x00000002ff007819 */ /* 0x000fe40000011661 */
[----:B------:R-:W-:-:S02]  /*2cc0*/  LEA.HI.X R17, R16, R25, R5, 0x2, P3 ;  /* 0x0000001910117211 */ /* 0x000fc400018f1405 */
[----:B------:R-:W-:Y:S02]  /*2cd0*/  SHF.R.S32.HI R5, RZ, 0x1f, R84 ;  /* 0x0000001fff057819 */ /* 0x000fe40000011454 */
[----:B------:R-:W-:Y:S02]  /*2ce0*/  LEA R13, P2, R84, R24, 0x2 ;  /* 0x00000018540d7211 */ /* 0x000fe400078410ff */
[----:B------:R-:W-:Y:S02]  /*2cf0*/  LOP3.LUT R0, R0, 0x40, RZ, 0xc0, !PT ;  /* 0x0000004000007812 */ /* 0x000fe400078ec0ff */
[----:B------:R-:W-:Y:S02]  /*2d00*/  LEA.HI.X R84, R84, R25, R5, 0x2, P2 ;  /* 0x0000001954547211 */ /* 0x000fe400010f1405 */
[----:B------:R-:W-:Y:S02]  /*2d10*/  LOP3.LUT R5, R0, 0x1c, R97, 0xf8, !PT ;  /* 0x0000001c00057812 */ /* 0x000fe400078ef861 */
[----:B------:R-:W-:-:S02]  /*2d20*/  LOP3.LUT R97, R97, 0x3, RZ, 0xc0, !PT ;  /* 0x0000000361617812 */ /* 0x000fc400078ec0ff */
[----:B------:R-:W-:Y:S02]  /*2d30*/  IADD3 R116, P5, PT, R116, UR14, RZ ;  /* 0x0000000e74747c10 */ /* 0x000fe4000ffbe0ff */
[----:B------:R-:W-:Y:S01]  /*2d40*/  SHF.R.S32.HI R4, RZ, 0x1f, R63 ;  /* 0x0000001fff047819 */ /* 0x000fe2000001143f */
[----:B------:R-:W-:Y:S01]  /*2d50*/  IMAD R0, R97, 0x220, RZ ;  /* 0x0000022061007824 */ /* 0x000fe200078e02ff */
[----:B------:R-:W-:Y:S02]  /*2d60*/  LEA R14, P1, R63, R24, 0x2 ;  /* 0x000000183f0e7211 */ /* 0x000fe400078210ff */
[----:B------:R-:W-:Y:S02]  /*2d70*/  IADD3.X R115, PT, PT, R115, UR15, RZ, P5, !PT ;  /* 0x0000000f73737c10 */ /* 0x000fe4000affe4ff */
[----:B------:R-:W-:Y:S02]  /*2d80*/  LOP3.LUT R0, R0, R5, RZ, 0x3c, !PT ;  /* 0x0000000500007212 */ /* 0x000fe400078e3cff */
[----:B------:R-:W-:-:S02]  /*2d90*/  LEA.HI.X R63, R63, R25, R4, 0x2, P1 ;  /* 0x000000193f3f7211 */ /* 0x000fc400008f1404 */
[----:B------:R-:W-:Y:S02]  /*2da0*/  IADD3 R118, P4, PT, R118, UR14, RZ ;  /* 0x0000000e76767c10 */ /* 0x000fe4000ff9e0ff */
[----:B------:R-:W-:Y:S02]  /*2db0*/  IADD3 R5, P5, PT, R23, UR14, RZ ;  /* 0x0000000e17057c10 */ /* 0x000fe4000ffbe0ff */
[----:B------:R-:W-:Y:S02]  /*2dc0*/  SHF.R.S32.HI R4, RZ, 0x1f, R87 ;  /* 0x0000001fff047819 */ /* 0x000fe40000011457 */
[----:B------:R-:W-:Y:S01]  /*2dd0*/  LEA R9, P2, R87, R24, 0x2 ;  /* 0x0000001857097211 */ /* 0x000fe200078410ff */
[----:B------:R1:W-:Y:S01]  /*2de0*/  STL [R1], R5 ;  /* 0x0000000501007387 */ /* 0x0003e20000100800 */
[----:B------:R-:W-:Y:S02]  /*2df0*/  IADD3 R120, P3, PT, R120, UR14, RZ ;  /* 0x0000000e78787c10 */ /* 0x000fe4000ff7e0ff */
[----:B------:R-:W-:-:S02]  /*2e00*/  IADD3 R114, P6, PT, R114, UR14, RZ ;  /* 0x0000000e72727c10 */ /* 0x000fc4000ffde0ff */
[----:B------:R-:W-:Y:S02]  /*2e10*/  IADD3.X R117, PT, PT, R117, UR15, RZ, P4, !PT ;  /* 0x0000000f75757c10 */ /* 0x000fe4000a7fe4ff */
[----:B------:R-:W-:Y:S02]  /*2e20*/  LEA.HI.X R87, R87, R25, R4, 0x2, P2 ;  /* 0x0000001957577211 */ /* 0x000fe400010f1404 */
[----:B------:R-:W-:Y:S02]  /*2e30*/  IADD3 R8, P4, PT, R22, UR14, RZ ;  /* 0x0000000e16087c10 */ /* 0x000fe4000ff9e0ff */
[----:B------:R-:W-:Y:S02]  /*2e40*/  CS2R R22, SRZ ;  /* 0x0000000000167805 */ /* 0x000fe4000001ff00 */
[----:B------:R-:W-:Y:S02]  /*2e50*/  IADD3.X R119, PT, PT, R54, UR15, RZ, P3, !PT ;  /* 0x0000000f36777c10 */ /* 0x000fe40009ffe4ff */
[----:B------:R-:W-:Y:S01]  /*2e60*/  IADD3 R122, P2, PT, R122, UR14, RZ ;  /* 0x0000000e7a7a7c10 */ /* 0x000fe2000ff5e0ff */
[----:B------:R2:W-:Y:S01]  /*2e70*/  STL [R1+0x8], R8 ;  /* 0x0000080801007387 */ /* 0x0005e20000100800 */
[----:B------:R-:W-:-:S02]  /*2e80*/  IADD3.X R113, PT, PT, R113, UR15, RZ, P6, !PT ;  /* 0x0000000f71717c10 */ /* 0x000fc4000b7fe4ff */
[----:B-1----:R-:W-:Y:S02]  /*2e90*/  IADD3 R5, P3, PT, R21, UR14, RZ ;  /* 0x0000000e15057c10 */ /* 0x002fe4000ff7e0ff */
[----:B------:R-:W-:Y:S02]  /*2ea0*/  IADD3 R124, P6, PT, R124, UR14, RZ ;  /* 0x0000000e7c7c7c10 */ /* 0x000fe4000ffde0ff */
[----:B------:R-:W-:Y:S01]  /*2eb0*/  LEA R15, P0, R7, R24, 0x2 ;  /* 0x00000018070f7211 */ /* 0x000fe200078010ff */
[----:B------:R1:W-:Y:S01]  /*2ec0*/  STL [R1+0x10], R5 ;  /* 0x0000100501007387 */ /* 0x0003e20000100800 */
[----:B------:R-:W-:Y:S02]  /*2ed0*/  IADD3.X R121, PT, PT, R53, UR15, RZ, P2, !PT ;  /* 0x0000000f35797c10 */ /* 0x000fe400097fe4ff */
[----:B--2---:R-:W-:Y:S02]  /*2ee0*/  IADD3 R8, P2, PT, R20, UR14, RZ ;  /* 0x0000000e14087c10 */ /* 0x004fe4000ff5e0ff */
[----:B------:R-:W-:-:S02]  /*2ef0*/  CS2R R20, SRZ ;  /* 0x0000000000147805 */ /* 0x000fc4000001ff00 */
[----:B------:R-:W-:Y:S02]  /*2f00*/  IADD3.X R123, PT, PT, R52, UR15, RZ, P6, !PT ;  /* 0x0000000f347b7c10 */ /* 0x000fe4000b7fe4ff */
[----:B------:R-:W-:Y:S01]  /*2f10*/  SHF.R.S32.HI R12, RZ, 0x1f, R3 ;  /* 0x0000001fff0c7819 */ /* 0x000fe20000011403 */
[----:B------:R2:W-:Y:S01]  /*2f20*/  STL [R1+0x18], R8 ;  /* 0x0000180801007387 */ /* 0x0005e20000100800 */
[----:B------:R-:W-:Y:S02]  /*2f30*/  SHF.R.S32.HI R6, RZ, 0x1f, R7 ;  /* 0x0000001fff067819 */ /* 0x000fe40000011407 */
[----:B-1----:R-:W-:Y:S02]  /*2f40*/  IADD3 R5, P6, PT, R15, UR14, RZ ;  /* 0x0000000e0f057c10 */ /* 0x002fe4000ffde0ff */
[----:B------:R-:W-:Y:S02]  /*2f50*/  IADD3.X R125, PT, PT, R125, UR15, RZ, P5, !PT ;  /* 0x0000000f7d7d7c10 */ /* 0x000fe4000affe4ff */
[----:B------:R-:W-:Y:S01]  /*2f60*/  IADD3 R14, P5, PT, R14, UR14, RZ ;  /* 0x0000000e0e0e7c10 */ /* 0x000fe2000ffbe0ff */
[----:B------:R1:W-:Y:S01]  /*2f70*/  STL [R1+0x20], R5 ;  /* 0x0000200501007387 */ /* 0x0003e20000100800 */
[----:B------:R-:W-:-:S02]  /*2f80*/  SHF.L.U64.HI R3, R3, 0x2, R12 ;  /* 0x0000000203037819 */ /* 0x000fc4000001020c */
[----:B--2---:R-:W-:Y:S01]  /*2f90*/  IADD3.X R8, PT, PT, R19, UR15, RZ, P4, !PT ;  /* 0x0000000f13087c10 */ /* 0x004fe2000a7fe4ff */
[----:B------:R2:W-:Y:S01]  /*2fa0*/  STL [R1+0x28], R14 ;  /* 0x0000280e01007387 */ /* 0x0005e20000100800 */
[----:B------:R-:W-:Y:S02]  /*2fb0*/  LEA.HI.X R16, R7, R25, R6, 0x2, P0 ;  /* 0x0000001907107211 */ /* 0x000fe400000f1406 */
[-C--:B------:R-:W-:Y:S01]  /*2fc0*/  LEA R12, P0, R85, R24.reuse, 0x2 ;  /* 0x00000018550c7211 */ /* 0x080fe200078010ff */
[----:B------:R3:W-:Y:S01]  /*2fd0*/  STL [R1+0x4], R8 ;  /* 0x0000040801007387 */ /* 0x0007e20000100800 */
[----:B------:R-:W-:Y:S02]  /*2fe0*/  LEA R10, P1, R86, R24, 0x2 ;  /* 0x00000018560a7211 */ /* 0x000fe400078210ff */
[----:B-1----:R-:W-:Y:S02]  /*2ff0*/  IADD3 R5, P4, PT, R13, UR14, RZ ;  /* 0x0000000e0d057c10 */ /* 0x002fe4000ff9e0ff */
[----:B------:R-:W-:-:S02]  /*3000*/  IADD3.X R13, PT, PT, R18, UR15, RZ, P3, !PT ;  /* 0x0000000f120d7c10 */ /* 0x000fc40009ffe4ff */
[----:B--2---:R-:W-:Y:S02]  /*3010*/  CS2R R14, SRZ ;  /* 0x00000000000e7805 */ /* 0x004fe4000001ff00 */
[----:B------:R-:W-:Y:S01]  /*3020*/  SHF.R.S32.HI R6, RZ, 0x1f, R85 ;  /* 0x0000001fff067819 */ /* 0x000fe20000011455 */
[----:B------:R1:W-:Y:S01]  /*3030*/  STL [R1+0x30], R5 ;  /* 0x0000300501007387 */ /* 0x0003e20000100800 */
[----:B------:R-:W-:Y:S02]  /*3040*/  SHF.R.S32.HI R7, RZ, 0x1f, R86 ;  /* 0x0000001fff077819 */ /* 0x000fe40000011456 */
[----:B---3--:R-:W-:Y:S01]  /*3050*/  IADD3 R8, P3, PT, R12, UR14, RZ ;  /* 0x0000000e0c087c10 */ /* 0x008fe2000ff7e0ff */
[----:B------:R2:W-:Y:S01]  /*3060*/  STL [R1+0xc], R13 ;  /* 0x00000c0d01007387 */ /* 0x0005e20000100800 */
[-C--:B------:R-:W-:Y:S02]  /*3070*/  LEA.HI.X R6, R85, R25.reuse, R6, 0x2, P0 ;  /* 0x0000001955067211 */ /* 0x080fe400000f1406 */
[----:B------:R-:W-:Y:S01]  /*3080*/  LEA.HI.X R7, R86, R25, R7, 0x2, P1 ;  /* 0x0000001956077211 */ /* 0x000fe200008f1407 */
[----:B------:R3:W-:Y:S01]  /*3090*/  STL [R1+0x38], R8 ;  /* 0x0000380801007387 */ /* 0x0007e20000100800 */
[----:B------:R-:W-:-:S02]  /*30a0*/  LEA R96, P1, R99, R96, 0x3 ;  /* 0x0000006063607211 */ /* 0x000fc400078218ff */
[----:B------:R-:W-:Y:S02]  /*30b0*/  CS2R R24, SRZ ;  /* 0x0000000000187805 */ /* 0x000fe4000001ff00 */
[----:B-1----:R-:W-:Y:S02]  /*30c0*/  IADD3.X R5, PT, PT, R17, UR15, RZ, P2, !PT ;  /* 0x0000000f11057c10 */ /* 0x002fe400097fe4ff */
[----:B------:R-:W-:Y:S02]  /*30d0*/  IADD3 R10, P2, PT, R10, UR14, RZ ;  /* 0x0000000e0a0a7c10 */ /* 0x000fe4000ff5e0ff */
[----:B--2---:R-:W-:Y:S02]  /*30e0*/  CS2R R12, SRZ ;  /* 0x00000000000c7805 */ /* 0x004fe4000001ff00 */
[----:B------:R-:W-:Y:S01]  /*30f0*/  SHF.R.S32.HI R4, RZ, 0x1f, R99 ;  /* 0x0000001fff047819 */ /* 0x000fe20000011463 */
[----:B------:R1:W-:Y:S01]  /*3100*/  STL [R1+0x14], R5 ;  /* 0x0000140501007387 */ /* 0x0003e20000100800 */
[----:B------:R-:W-:-:S02]  /*3110*/  IADD3 R108, P0, PT, R96, UR12, RZ ;  /* 0x0000000c606c7c10 */ /* 0x000fc4000ff1e0ff */
[----:B---3--:R-:W-:Y:S01]  /*3120*/  IADD3.X R8, PT, PT, R16, UR15, RZ, P6, !PT ;  /* 0x0000000f10087c10 */ /* 0x008fe2000b7fe4ff */
[----:B------:R-:W-:Y:S01]  /*3130*/  STL [R1+0x40], R10 ;  /* 0x0000400a01007387 */ /* 0x000fe20000100800 */
[C-C-:B------:R-:W-:Y:S02]  /*3140*/  LEA.HI.X R103, R99.reuse, R103, R4.reuse, 0x3, P1 ;  /* 0x0000006763677211 */ /* 0x140fe400008f1c04 */
[----:B------:R-:W-:Y:S01]  /*3150*/  SHF.L.U64.HI R4, R99, 0x2, R4 ;  /* 0x0000000263047819 */ /* 0x000fe20000010204 */
[----:B------:R2:W-:Y:S01]  /*3160*/  STL [R1+0x1c], R8 ;  /* 0x00001c0801007387 */ /* 0x0005e20000100800 */
[C---:B------:R-:W-:Y:S01]  /*3170*/  SHF.L.U64.HI R100, R101.reuse, 0x2, R100 ;  /* 0x0000000265647819 */ /* 0x040fe20000010264 */
[----:B------:R-:W-:Y:S01]  /*3180*/  IMAD.SHL.U32 R101, R101, 0x4, RZ ;  /* 0x0000000465657824 */ /* 0x000fe200078e00ff */
[----:B-1----:R-:W-:Y:S02]  /*3190*/  IADD3 R5, P6, PT, R9, UR14, RZ ;  /* 0x0000000e09057c10 */ /* 0x002fe4000ffde0ff */
[----:B------:R-:W-:-:S02]  /*31a0*/  IADD3.X R9, PT, PT, R63, UR15, RZ, P5, !PT ;  /* 0x0000000f3f097c10 */ /* 0x000fc4000affe4ff */
[----:B------:R-:W-:Y:S01]  /*31b0*/  IADD3.X R103, PT, PT, R103, UR13, RZ, P0, !PT ;  /* 0x0000000d67677c10 */ /* 0x000fe200087fe4ff */
[----:B------:R1:W-:Y:S01]  /*31c0*/  STL [R1+0x48], R5 ;  /* 0x0000480501007387 */ /* 0x0003e20000100800 */
[----:B--2---:R-:W-:-:S03]  /*31d0*/  IADD3.X R8, PT, PT, R6, UR15, RZ, P3, !PT ;  /* 0x0000000f06087c10 */ /* 0x004fc60009ffe4ff */
[----:B------:R-:W-:Y:S01]  /*31e0*/  STL [R1+0x24], R9 ;  /* 0x0000240901007387 */ /* 0x000fe20000100800 */
[----:B------:R-:W-:Y:S02]  /*31f0*/  IADD3.X R6, PT, PT, R7, UR15, RZ, P2, !PT ;  /* 0x0000000f07067c10 */ /* 0x000fe400097fe4ff */
[----:B-1----:R-:W-:-:S05]  /*3200*/  IADD3.X R5, PT, PT, R84, UR15, RZ, P4, !PT ;  /* 0x0000000f54057c10 */ /* 0x002fca000a7fe4ff */
[----:B------:R1:W-:Y:S04]  /*3210*/  STL [R1+0x2c], R5 ;  /* 0x00002c0501007387 */ /* 0x0003e80000100800 */
[----:B------:R2:W-:Y:S04]  /*3220*/  STL [R1+0x34], R8 ;  /* 0x0000340801007387 */ /* 0x0005e80000100800 */
[----:B------:R-:W-:Y:S01]  /*3230*/  STL [R1+0x3c], R6 ;  /* 0x00003c0601007387 */ /* 0x000fe20000100800 */
[----:B-1----:R-:W-:Y:S02]  /*3240*/  IADD3.X R5, PT, PT, R87, UR15, RZ, P6, !PT ;  /* 0x0000000f57057c10 */ /* 0x002fe4000b7fe4ff */
[----:B--2---:R-:W-:-:S03]  /*3250*/  CS2R R8, SRZ ;  /* 0x0000000000087805 */ /* 0x004fc6000001ff00 */
[----:B------:R1:W-:Y:S04]  /*3260*/  STL [R1+0x44], R5 ;  /* 0x0000440501007387 */ /* 0x0003e80000100800 */
[----:B------:R2:W-:Y:S01]  /*3270*/  STL [R1+0x74], R4 ;  /* 0x0000740401007387 */ /* 0x0005e20000100800 */
[----:B-1----:R-:W-:Y:S02]  /*3280*/  SHF.R.S32.HI R5, RZ, 0x5, R11 ;  /* 0x00000005ff057819 */ /* 0x002fe4000001140b */
[----:B------:R-:W-:Y:S02]  /*3290*/  CS2R R10, SRZ ;  /* 0x00000000000a7805 */ /* 0x000fe4000001ff00 */
[----:B--2---:R-:W-:Y:S01]  /*32a0*/  LOP3.LUT R4, R109, 0x40, RZ, 0x3c, !PT ;  /* 0x000000406d047812 */ /* 0x004fe200078e3cff */
[----:B------:R-:W-:Y:S01]  /*32b0*/  VIADD R6, R5, 0xfffffffe ;  /* 0xfffffffe05067836 */ /* 0x000fe20000000000 */
[----:B------:R1:W-:Y:S04]  /*32c0*/  STL [R1+0x50], R5 ;  /* 0x0000500501007387 */ /* 0x0003e80000100800 */
[----:B------:R2:W-:Y:S01]  /*32d0*/  STL [R1+0xa0], R6 ;  /* 0x0000a00601007387 */ /* 0x0005e20000100800 */
[----:B-1----:R-:W-:-:S07]  /*32e0*/  LOP3.LUT R5, R0, 0x20, RZ, 0x3c, !PT ;  /* 0x0000002000057812 */ /* 0x002fce00078e3cff */
.L_x_1:
[----:B------:R-:W-:-:S04]  /*32f0*/  DEPBAR.LE SB0, 0x2 ;  /* 0x000080800000791a */ /* 0x000fc80000000000 */
[----:B------:R-:W-:Y:S01]  /*3300*/  UIADD3 UR7, UPT, UPT, UR7, 0x1, URZ ;  /* 0x0000000107077890 */ /* 0x000fe2000fffe0ff */
[----:B------:R-:W-:Y:S02]  /*3310*/  LOP3.LUT R105, R0, 0x20, RZ, 0x3c, !PT ;  /* 0x0000002000697812 */ /* 0x000fe400078e3cff */
[----:B------:R-:W-:Y:S01]  /*3320*/  LOP3.LUT R104, R109, 0x40, RZ, 0x3c, !PT ;  /* 0x000000406d687812 */ /* 0x000fe200078e3cff */
[----:B------:R-:W-:-:S04]  /*3330*/  UISETP.GT.AND UP0, UPT, UR7, 0x1, UPT ;  /* 0x000000010700788c */ /* 0x000fc8000bf04270 */
[----:B------:R-:W-:-:S04]  /*3340*/  USEL UR7, UR7, URZ, !UP0 ;  /* 0x000000ff07077287 */ /* 0x000fc8000c000000 */
[----:B------:R-:W-:Y:S01]  /*3350*/  ULEA UR8, UR7, UR5, 0xe ;  /* 0x0000000507087291 */ /* 0x000fe2000f8e70ff */
[----:B------:R-:W-:Y:S01]  /*3360*/  BAR.SYNC.DEFER_BLOCKING 0x0 ;  /* 0x0000000000007b1d */ /* 0x000fe20000010000 */
[----:B------:R-:W-:-:S07]  /*3370*/  ULEA UR9, UR7, UR5, 0xf ;  /* 0x0000000507097291 */ /* 0x000fce000f8e78ff */
[----:B------:R-:W-:Y:S04]  /*3380*/  LDS R84, [R0+UR8+0x10000] ;  /* 0x0100000800547984 */ /* 0x000fe80008000800 */
[----:B------:R-:W-:Y:S04]  /*3390*/  LDS R86, [R0+UR8+0x10800] ;  /* 0x0108000800567984 */ /* 0x000fe80008000800 */
[----:B------:R-:W-:Y:S04]  /*33a0*/  LDS R85, [R105+UR8+0x10000] ;  /* 0x0100000869557984 */ /* 0x000fe80008000800 */
[----:B------:R-:W-:Y:S04]  /*33b0*/  LDS R87, [R105+UR8+0x10800] ;  /* 0x0108000869577984 */ /* 0x000fe80008000800 */
[----:B------:R-:W1:Y:S04]  /*33c0*/  LDSM.16.M88.4 R52, [R109+UR9] ;  /* 0x000000096d34783b */ /* 0x000e680008000200 */
[----:B------:R-:W3:Y:S04]  /*33d0*/  LDSM.16.M88.4 R56, [R109+UR9+0x2000] ;  /* 0x002000096d38783b */ /* 0x000ee80008000200 */
[----:B------:R-:W4:Y:S04]  /*33e0*/  LDSM.16.M88.4 R60, [R109+UR9+0x4000] ;  /* 0x004000096d3c783b */ /* 0x000f280008000200 */
[----:B--2---:R-:W2:Y:S04]  /*33f0*/  LDSM.16.M88.4 R4, [R109+UR9+0x6000] ;  /* 0x006000096d04783b */ /* 0x004ea80008000200 */
[----:B------:R-:W-:Y:S04]  /*3400*/  LDS R96, [R0+UR8+0x12000] ;  /* 0x0120000800607984 */ /* 0x000fe80008000800 */
[----:B------:R-:W-:Y:S04]  /*3410*/  LDS R98, [R0+UR8+0x12800] ;  /* 0x0128000800627984 */ /* 0x000fe80008000800 */
[----:B------:R-:W-:Y:S04]  /*3420*/  LDS R97, [R105+UR8+0x12000] ;  /* 0x0120000869617984 */ /* 0x000fe80008000800 */
[----:B------:R-:W-:Y:S04]  /*3430*/  LDS R99, [R105+UR8+0x12800] ;  /* 0x0128000869637984 */ /* 0x000fe80008000800 */
[----:B------:R-:W-:Y:S01]  /*3440*/  LDS R106, [R0+UR8+0x13800] ;  /* 0x01380008006a7984 */ /* 0x000fe20008000800 */
[C---:B-1----:R-:W-:Y:S03]  /*3450*/  HMMA.1688.F32.TF32 R16, R84.reuse, R52, R92 ;  /* 0x000000345410723c */ /* 0x042fe6000008105c */
[----:B------:R-:W-:Y:S04]  /*3460*/  LDS R92, [R0+UR8+0x11000] ;  /* 0x01100008005c7984 */ /* 0x000fe80008000800 */
[----:B------:R-:W-:Y:S01]  /*3470*/  LDS R94, [R0+UR8+0x11800] ;  /* 0x01180008005e7984 */ /* 0x000fe20008000800 */
[C---:B---3--:R-:W-:Y:S03]  /*3480*/  HMMA.1688.F32.TF32 R64, R84.reuse, R56, R88 ;  /* 0x000000385440723c */ /* 0x048fe60000081058 */
[----:B------:R-:W-:Y:S04]  /*3490*/  LDS R93, [R105+UR8+0x11000] ;  /* 0x01100008695d7984 */ /* 0x000fe80008000800 */
[----:B------:R-:W1:Y:S01]  /*34a0*/  LDS R95, [R105+UR8+0x11800] ;  /* 0x01180008695f7984 */ /* 0x000e620008000800 */
[C---:B----4-:R-:W-:Y:S08]  /*34b0*/  HMMA.1688.F32.TF32 R76, R84.reuse, R60, R76 ;  /* 0x0000003c544c723c */ /* 0x050ff0000008104c */
[----:B--2---:R-:W-:Y:S01]  /*34c0*/  HMMA.1688.F32.TF32 R80, R84, R4, R80 ;  /* 0x000000045450723c */ /* 0x004fe20000081050 */
[----:B------:R-:W-:Y:S04]  /*34d0*/  LDS R84, [R0+UR8+0x10080] ;  /* 0x0100800800547984 */ /* 0x000fe80008000800 */
[----:B------:R-:W-:Y:S04]  /*34e0*/  LDS R86, [R0+UR8+0x10880] ;  /* 0x0108800800567984 */ /* 0x000fe80008000800 */
[----:B------:R-:W-:Y:S04]  /*34f0*/  LDS R85, [R105+UR8+0x10080] ;  /* 0x0100800869557984 */ /* 0x000fe80008000800 */
[----:B------:R-:W2:Y:S01]  /*3500*/  LDS R87, [R105+UR8+0x10880] ;  /* 0x0108800869577984 */ /* 0x000ea20008000800 */
[C---:B-1----:R-:W-:Y:S03]  /*3510*/  HMMA.1688.F32.TF32 R88, R92.reuse, R54, R16 ;  /* 0x000000365c58723c */ /* 0x042fe60000081010 */
[----:B------:R-:W-:Y:S04]  /*3520*/  LDS R16, [R0+UR8+0x11100] ;  /* 0x0111000800107984 */ /* 0x000fe80008000800 */
[----:B------:R-:W-:Y:S01]  /*3530*/  LDS R18, [R0+UR8+0x11900] ;  /* 0x0119000800127984 */ /* 0x000fe20008000800 */
[C---:B------:R-:W-:Y:S03]  /*3540*/  HMMA.1688.F32.TF32 R76, R92.reuse, R62, R76 ;  /* 0x0000003e5c4c723c */ /* 0x040fe6000008104c */
[----:B------:R-:W-:Y:S04]  /*3550*/  LDS R17, [R105+UR8+0x11100] ;  /* 0x0111000869117984 */ /* 0x000fe80008000800 */
[----:B------:R-:W-:Y:S01]  /*3560*/  LDS R19, [R105+UR8+0x11900] ;  /* 0x0119000869137984 */ /* 0x000fe20008000800 */
[----:B------:R-:W-:Y:S08]  /*3570*/  HMMA.1688.F32.TF32 R80, R92, R6, R80 ;  /* 0x000000065c50723c */ /* 0x000ff00000081050 */
[C---:B--2---:R-:W-:Y:S08]  /*3580*/  HMMA.1688.F32.TF32 R20, R84.reuse, R52, R20 ;  /* 0x000000345414723c */ /* 0x044ff00000081014 */
[C---:B------:R-:W-:Y:S08]  /*3590*/  HMMA.1688.F32.TF32 R24, R84.reuse, R56, R24 ;  /* 0x000000385418723c */ /* 0x040ff00000081018 */
[C---:B------:R-:W-:Y:S08]  /*35a0*/  HMMA.1688.F32.TF32 R28, R84.reuse, R60, R28 ;  /* 0x0000003c541c723c */ /* 0x040ff0000008101c */
[----:B------:R-:W-:Y:S01]  /*35b0*/  HMMA.1688.F32.TF32 R32, R84, R4, R32 ;  /* 0x000000045420723c */ /* 0x000fe20000081020 */
[----:B------:R-:W-:Y:S04]  /*35c0*/  LDS R84, [R0+UR8+0x10100] ;  /* 0x0101000800547984 */ /* 0x000fe80008000800 */
[----:B------:R-:W-:Y:S04]  /*35d0*/  LDS R86, [R0+UR8+0x10900] ;  /* 0x0109000800567984 */ /* 0x000fe80008000800 */
[----:B------:R-:W-:Y:S04]  /*35e0*/  LDS R85, [R105+UR8+0x10100] ;  /* 0x0101000869557984 */ /* 0x000fe80008000800 */
[----:B------:R-:W1:Y:S02]  /*35f0*/  LDS R87, [R105+UR8+0x10900] ;  /* 0x0109000869577984 */ /* 0x000e640008000800 */
[C---:B-1----:R-:W-:Y:S08]  /*3600*/  HMMA.1688.F32.TF32 R36, R84.reuse, R52, R36 ;  /* 0x000000345424723c */ /* 0x042ff00000081024 */
[C---:B------:R-:W-:Y:S08]  /*3610*/  HMMA.1688.F32.TF32 R40, R84.reuse, R56, R40 ;  /* 0x000000385428723c */ /* 0x040ff00000081028 */
[C---:B------:R-:W-:Y:S08]  /*3620*/  HMMA.1688.F32.TF32 R44, R84.reuse, R60, R44 ;  /* 0x0000003c542c723c */ /* 0x040ff0000008102c */
[----:B------:R-:W-:Y:S01]  /*3630*/  HMMA.1688.F32.TF32 R48, R84, R4, R48 ;  /* 0x000000045430723c */ /* 0x000fe20000081030 */
[----:B------:R-:W-:Y:S04]  /*3640*/  LDS R84, [R0+UR8+0x10180] ;  /* 0x0101800800547984 */ /* 0x000fe80008000800 */
[----:B------:R-:W-:Y:S03]  /*3650*/  LDS R86, [R0+UR8+0x10980] ;  /* 0x0109800800567984 */ /* 0x000fe60008000800 */
[C---:B------:R-:W-:Y:S01]  /*3660*/  HMMA.1688.F32.TF32 R36, R16.reuse, R54, R36 ;  /* 0x000000361024723c */ /* 0x040fe20000081024 */
[----:B------:R-:W-:Y:S04]  /*3670*/  LDS R85, [R105+UR8+0x10180] ;  /* 0x0101800869557984 */ /* 0x000fe80008000800 */
[----:B------:R-:W1:Y:S03]  /*3680*/  LDS R87, [R105+UR8+0x10980] ;  /* 0x0109800869577984 */ /* 0x000e660008000800 */
[C---:B------:R-:W-:Y:S08]  /*3690*/  HMMA.1688.F32.TF32 R40, R16.reuse, R58, R40 ;  /* 0x0000003a1028723c */ /* 0x040ff00000081028 */
[C---:B------:R-:W-:Y:S08]  /*36a0*/  HMMA.1688.F32.TF32 R44, R16.reuse, R62, R44 ;  /* 0x0000003e102c723c */ /* 0x040ff0000008102c */
[----:B------:R-:W-:Y:S01]  /*36b0*/  HMMA.1688.F32.TF32 R48, R16, R6, R48 ;  /* 0x000000061030723c */ /* 0x000fe20000081030 */
[----:B------:R-:W2:Y:S07]  /*36c0*/  LDSM.16.M88.4 R16, [R104+UR9+0x6000] ;  /* 0x006000096810783b */ /* 0x000eae0008000200 */
[C---:B-1----:R-:W-:Y:S08]  /*36d0*/  HMMA.1688.F32.TF32 R68, R84.reuse, R52, R68 ;  /* 0x000000345444723c */ /* 0x042ff00000081044 */
[C---:B------:R-:W-:Y:S08]  /*36e0*/  HMMA.1688.F32.TF32 R8, R84.reuse, R56, R8 ;  /* 0x000000385408723c */ /* 0x040ff00000081008 */
[C---:B------:R-:W-:Y:S08]  /*36f0*/  HMMA.1688.F32.TF32 R12, R84.reuse, R60, R12 ;  /* 0x0000003c540c723c */ /* 0x040ff0000008100c */
[----:B------:R-:W-:Y:S08]  /*3700*/  HMMA.1688.F32.TF32 R72, R84, R4, R72 ;  /* 0x000000045448723c */ /* 0x000ff00000081048 */
[----:B------:R-:W-:Y:S01]  /*3710*/  HMMA.1688.F32.TF32 R84, R92, R58, R64 ;  /* 0x0000003a5c54723c */ /* 0x000fe20000081040 */
[----:B------:R-:W-:Y:S04]  /*3720*/  LDS R92, [R0+UR8+0x11080] ;  /* 0x01108008005c7984 */ /* 0x000fe80008000800 */
[----:B------:R-:W-:Y:S03]  /*3730*/  LDS R94, [R0+UR8+0x11880] ;  /* 0x01188008005e7984 */ /* 0x000fe60008000800 */
[----:B--2---:R-:W-:Y:S01]  /*3740*/  HMMA.1688.F32.TF32 R80, R96, R16, R80 ;  /* 0x000000106050723c */ /* 0x004fe20000081050 */
[----:B------:R-:W-:Y:S04]  /*3750*/  LDS R93, [R105+UR8+0x11080] ;  /* 0x01108008695d7984 */ /* 0x000fe80008000800 */
[----:B------:R-:W1:Y:S04]  /*3760*/  LDS R95, [R105+UR8+0x11880] ;  /* 0x01188008695f7984 */ /* 0x000e680008000800 */
[----:B------:R-:W-:Y:S04]  /*3770*/  LDS R64, [R0+UR8+0x11180] ;  /* 0x0111800800407984 */ /* 0x000fe80008000800 */
[----:B------:R-:W-:Y:S04]  /*3780*/  LDS R66, [R0+UR8+0x11980] ;  /* 0x0119800800427984 */ /* 0x000fe80008000800 */
[----:B------:R-:W-:Y:S04]  /*3790*/  LDS R65, [R105+UR8+0x11180] ;  /* 0x0111800869417984 */ /* 0x000fe80008000800 */
[----:B------:R-:W2:Y:S01]  /*37a0*/  LDS R67, [R105+UR8+0x11980] ;  /* 0x0119800869437984 */ /* 0x000ea20008000800 */
[C---:B-1----:R-:W-:Y:S08]  /*37b0*/  HMMA.1688.F32.TF32 R20, R92.reuse, R54, R20 ;  /* 0x000000365c14723c */ /* 0x042ff00000081014 */
[C---:B------:R-:W-:Y:S08]  /*37c0*/  HMMA.1688.F32.TF32 R24, R92.reuse, R58, R24 ;  /* 0x0000003a5c18723c */ /* 0x040ff00000081018 */
[----:B------:R-:W-:Y:S08]  /*37d0*/  HMMA.1688.F32.TF32 R28, R92, R62, R28 ;  /* 0x0000003e5c1c723c */ /* 0x000ff0000008101c */
[C---:B--2---:R-:W-:Y:S08]  /*37e0*/  HMMA.1688.F32.TF32 R52, R64.reuse, R54, R68 ;  /* 0x000000364034723c */ /* 0x044ff00000081044 */
[C---:B------:R-:W-:Y:S01]  /*37f0*/  HMMA.1688.F32.TF32 R56, R64.reuse, R58, R8 ;  /* 0x0000003a4038723c */ /* 0x040fe20000081008 */
[----:B------:R-:W1:Y:S07]  /*3800*/  LDSM.16.M88.4 R8, [R104+UR9+0x2000] ;  /* 0x002000096808783b */ /* 0x000e6e0008000200 */
[----:B------:R-:W-:Y:S01]  /*3810*/  HMMA.1688.F32.TF32 R60, R64, R62, R12 ;  /* 0x0000003e403c723c */ /* 0x000fe2000008100c */
[----:B------:R-:W2:Y:S07]  /*3820*/  LDSM.16.M88.4 R12, [R104+UR9+0x4000] ;  /* 0x00400009680c783b */ /* 0x000eae0008000200 */
[-C--:B------:R-:W-:Y:S01]  /*3830*/  HMMA.1688.F32.TF32 R32, R92, R6.reuse, R32 ;  /* 0x000000065c20723c */ /* 0x080fe20000081020 */
[----:B------:R-:W-:Y:S04]  /*3840*/  LDS R92, [R0+UR8+0x12080] ;  /* 0x01208008005c7984 */ /* 0x000fe80008000800 */
[----:B------:R-:W-:Y:S03]  /*3850*/  LDS R94, [R0+UR8+0x12880] ;  /* 0x01288008005e7984 */ /* 0x000fe60008000800 */
[----:B------:R-:W-:Y:S01]  /*3860*/  HMMA.1688.F32.TF32 R64, R64, R6, R72 ;  /* 0x000000064040723c */ /* 0x000fe20000081048 */
[----:B------:R-:W3:Y:S04]  /*3870*/  LDSM.16.M88.4 R4, [R104+UR9] ;  /* 0x000000096804783b */ /* 0x000ee80008000200 */
[----:B------:R-:W-:Y:S04]  /*3880*/  LDS R93, [R105+UR8+0x12080] ;  /* 0x01208008695d7984 */ /* 0x000fe80008000800 */
[----:B------:R-:W4:Y:S04]  /*3890*/  LDS R95, [R105+UR8+0x12880] ;  /* 0x01288008695f7984 */ /* 0x000f280008000800 */
[----:B------:R-:W-:Y:S01]  /*38a0*/  LDS R104, [R0+UR8+0x13000] ;  /* 0x0130000800687984 */ /* 0x000fe20008000800 */
[C---:B-1----:R-:W-:Y:S03]  /*38b0*/  HMMA.1688.F32.TF32 R72, R96.reuse, R8, R84 ;  /* 0x000000086048723c */ /* 0x042fe60000081054 */
[----:B------:R-:W-:Y:S04]  /*38c0*/  LDS R84, [R0+UR8+0x12100] ;  /* 0x0121000800547984 */ /* 0x000fe80008000800 */
[----:B------:R-:W-:Y:S01]  /*38d0*/  LDS R86, [R0+UR8+0x12900] ;  /* 0x0129000800567984 */ /* 0x000fe20008000800 */
[C---:B--2---:R-:W-:Y:S08]  /*38e0*/  HMMA.1688.F32.TF32 R76, R96.reuse, R12, R76 ;  /* 0x0000000c604c723c */ /* 0x044ff0000008104c */
[-C--:B---3--:R-:W-:Y:S01]  /*38f0*/  HMMA.1688.F32.TF32 R68, R96, R4.reuse, R88 ;  /* 0x000000046044723c */ /* 0x088fe20000081058 */
[C---:B------:R-:W-:Y:S01]  /*3900*/  LOP3.LUT R91, R0.reuse, 0x20, RZ, 0x3c, !PT ;  /* 0x00000020005b7812 */ /* 0x040fe200078e3cff */
[----:B------:R-:W-:Y:S01]  /*3910*/  UIADD3 UR6, UPT, UPT, UR6, 0x1, URZ ;  /* 0x0000000106067890 */ /* 0x000fe2000fffe0ff */
[----:B------:R-:W-:Y:S04]  /*3920*/  LDS R96, [R0+UR8+0x13080] ;  /* 0x0130800800607984 */ /* 0x000fe80008000800 */
[----:B------:R-:W-:Y:S01]  /*3930*/  LDS R85, [R91+UR8+0x12100] ;  /* 0x012100085b557984 */ /* 0x000fe20008000800 */
[C---:B----4-:R-:W-:Y:S03]  /*3940*/  HMMA.1688.F32.TF32 R20, R92.reuse, R4, R20 ;  /* 0x000000045c14723c */ /* 0x050fe60000081014 */
[----:B------:R-:W1:Y:S04]  /*3950*/  LDS R87, [R91+UR8+0x12900] ;  /* 0x012900085b577984 */ /* 0x000e680008000800 */
[----:B------:R-:W-:Y:S01]  /*3960*/  LDS R105, [R91+UR8+0x13000] ;  /* 0x013000085b697984 */ /* 0x000fe20008000800 */
[C---:B------:R-:W-:Y:S03]  /*3970*/  HMMA.1688.F32.TF32 R32, R92.reuse, R16, R32 ;  /* 0x000000105c20723c */ /* 0x040fe60000081020 */
[----:B------:R-:W-:Y:S04]  /*3980*/  LDS R107, [R91+UR8+0x13800] ;  /* 0x013800085b6b7984 */ /* 0x000fe80008000800 */
[----:B------:R-:W-:Y:S01]  /*3990*/  LDS R97, [R91+UR8+0x13080] ;  /* 0x013080085b617984 */ /* 0x000fe20008000800 */
[C---:B------:R-:W-:Y:S03]  /*39a0*/  HMMA.1688.F32.TF32 R24, R92.reuse, R8, R24 ;  /* 0x000000085c18723c */ /* 0x040fe60000081018 */
[----:B------:R-:W-:Y:S04]  /*39b0*/  LDS R99, [R91+UR8+0x13880] ;  /* 0x013880085b637984 */ /* 0x000fe80008000800 */
[----:B------:R-:W-:Y:S01]  /*39c0*/  LDS R98, [R0+UR8+0x13880] ;  /* 0x0138800800627984 */ /* 0x000fe20008000800 */
[----:B------:R-:W-:Y:S08]  /*39d0*/  HMMA.1688.F32.TF32 R28, R92, R12, R28 ;  /* 0x0000000c5c1c723c */ /* 0x000ff0000008101c */
[C---:B-1----:R-:W-:Y:S08]  /*39e0*/  HMMA.1688.F32.TF32 R36, R84.reuse, R4, R36 ;  /* 0x000000045424723c */ /* 0x042ff00000081024 */
[C---:B------:R-:W-:Y:S08]  /*39f0*/  HMMA.1688.F32.TF32 R40, R84.reuse, R8, R40 ;  /* 0x000000085428723c */ /* 0x040ff00000081028 */
[C---:B------:R-:W-:Y:S08]  /*3a00*/  HMMA.1688.F32.TF32 R44, R84.reuse, R12, R44 ;  /* 0x0000000c542c723c */ /* 0x040ff0000008102c */
[----:B------:R-:W-:Y:S01]  /*3a10*/  HMMA.1688.F32.TF32 R48, R84, R16, R48 ;  /* 0x000000105430723c */ /* 0x000fe20000081030 */
[----:B------:R-:W-:Y:S04]  /*3a20*/  LDS R84, [R0+UR8+0x12180] ;  /* 0x0121800800547984 */ /* 0x000fe80008000800 */
[----:B------:R-:W-:Y:S04]  /*3a30*/  LDS R86, [R0+UR8+0x12980] ;  /* 0x0129800800567984 */ /* 0x000fe80008000800 */
[----:B------:R-:W-:Y:S04]  /*3a40*/  LDS R85, [R91+UR8+0x12180] ;  /* 0x012180085b557984 */ /* 0x000fe80008000800 */
[----:B------:R-:W1:Y:S02]  /*3a50*/  LDS R87, [R91+UR8+0x12980] ;  /* 0x012980085b577984 */ /* 0x000e640008000800 */
[C---:B-1----:R-:W-:Y:S02]  /*3a60*/  HMMA.1688.F32.TF32 R52, R84.reuse, R4, R52 ;  /* 0x000000045434723c */ /* 0x042fe40000081034 */
[----:B------:R-:W2:Y:S04]  /*3a70*/  LDL R4, [R1+0xa0] ;  /* 0x0000a00001047983 */ /* 0x000ea80000100800 */
[----:B------:R-:W3:Y:S02]  /*3a80*/  LDL R5, [R1+0x78] ;  /* 0x0000780001057983 */ /* 0x000ee40000100800 */
[C---:B------:R-:W-:Y:S02]  /*3a90*/  HMMA.1688.F32.TF32 R64, R84.reuse, R16, R64 ;  /* 0x000000105440723c */ /* 0x040fe40000081040 */
[----:B------:R-:W4:Y:S04]  /*3aa0*/  LDL R16, [R1+0x98] ;  /* 0x0000980001107983 */ /* 0x000f280000100800 */
[----:B------:R-:W5:Y:S02]  /*3ab0*/  LDL R17, [R1+0x90] ;  /* 0x0000900001117983 */ /* 0x000f640000100800 */
[C---:B------:R-:W-:Y:S02]  /*3ac0*/  HMMA.1688.F32.TF32 R56, R84.reuse, R8, R56 ;  /* 0x000000085438723c */ /* 0x040fe40000081038 */
[----:B------:R-:W3:Y:S04]  /*3ad0*/  LDL R9, [R1+0x60] ;  /* 0x0000600001097983 */ /* 0x000ee80000100800 */
[----:B------:R-:W3:Y:S02]  /*3ae0*/  LDL R8, [R1+0x94] ;  /* 0x0000940001087983 */ /* 0x000ee40000100800 */
[----:B------:R-:W-:Y:S02]  /*3af0*/  HMMA.1688.F32.TF32 R60, R84, R12, R60 ;  /* 0x0000000c543c723c */ /* 0x000fe4000008103c */
[----:B------:R-:W4:Y:S04]  /*3b00*/  LDL R12, [R1+0x70] ;  /* 0x00007000010c7983 */ /* 0x000f280000100800 */
        /* <DEDUP_REMOVED lines=8> */
[----:B------:R-:W5:Y:S01]  /*3b90*/  LDL R84, [R1+0x6c] ;  /* 0x00006c0001547983 */ /* 0x000f620000100800 */
[----:B------:R-:W1:Y:S06]  /*3ba0*/  S2R R13, SR_TID.X ;  /* 0x00000000000d7919 */ /* 0x000e6c0000002100 */
[----:B------:R-:W-:Y:S01]  /*3bb0*/  HMMA.1688.F32.TF32 R92, R104, R6, R68 ;  /* 0x00000006685c723c */ /* 0x000fe20000081044 */
[----:B------:R-:W1:Y:S01]  /*3bc0*/  S2R R71, SR_TID.X ;  /* 0x0000000000477919 */ /* 0x000e620000002100 */
[----:B------:R-:W-:Y:S01]  /*3bd0*/  UISETP.GT.AND UP0, UPT, UR6, 0x1, UPT ;  /* 0x000000010600788c */ /* 0x000fe2000bf04270 */
[----:B------:R-:W-:-:S02]  /*3be0*/  LOP3.LUT R70, R0, 0x20, RZ, 0x3c, !PT ;  /* 0x0000002000467812 */ /* 0x000fc400078e3cff */
[----:B-1----:R-:W-:-:S04]  /*3bf0*/  SHF.R.U32.HI R13, RZ, 0x7, R13 ;  /* 0x00000007ff0d7819 */ /* 0x002fc8000001160d */
[----:B------:R-:W-:Y:S02]  /*3c00*/  SGXT.U32 R13, R13, 0x2 ;  /* 0x000000020d0d781a */ /* 0x000fe40000000000 */
[----:B------:R-:W-:Y:S02]  /*3c10*/  SHF.R.U32.HI R71, RZ, 0x7, R71 ;  /* 0x00000007ff477819 */ /* 0x000fe40000011647 */
[----:B------:R-:W-:Y:S02]  /*3c20*/  ISETP.GE.AND P1, PT, R13, R102, PT ;  /* 0x000000660d00720c */ /* 0x000fe40003f26270 */
[----:B------:R-:W-:-:S04]  /*3c30*/  SGXT.U32 R71, R71, 0x2 ;  /* 0x000000024747781a */ /* 0x000fc80000000000 */
[----:B------:R-:W-:Y:S01]  /*3c40*/  LOP3.LUT R71, R71, 0x4, RZ, 0xfc, !PT ;  /* 0x0000000447477812 */ /* 0x000fe200078efcff */
[----:B------:R-:W-:Y:S01]  /*3c50*/  USEL UR6, UR6, URZ, !UP0 ;  /* 0x000000ff06067287 */ /* 0x000fe2000c000000 */
[----:B------:R-:W-:Y:S01]  /*3c60*/  HMMA.1688.F32.TF32 R88, R104, R10, R72 ;  /* 0x0000000a6858723c */ /* 0x000fe20000081048 */
[----:B------:R-:W-:Y:S04]  /*3c70*/  LDS R72, [R0+UR8+0x13180] ;  /* 0x0131800800487984 */ /* 0x000fe80008000800 */
[----:B------:R-:W-:Y:S04]  /*3c80*/  LDS R74, [R0+UR8+0x13980] ;  /* 0x01398008004a7984 */ /* 0x000fe80008000800 */
[----:B------:R-:W-:Y:S04]  /*3c90*/  LDS R73, [R70+UR8+0x13180] ;  /* 0x0131800846497984 */ /* 0x000fe80008000800 */
[----:B------:R-:W1:Y:S01]  /*3ca0*/  LDS R75, [R70+UR8+0x13980] ;  /* 0x01398008464b7984 */ /* 0x000e620008000800 */
[----:B------:R-:W-:Y:S01]  /*3cb0*/  ULEA UR8, UR6, UR5, 0xe ;  /* 0x0000000506087291 */ /* 0x000fe2000f8e70ff */
[C---:B------:R-:W-:Y:S08]  /*3cc0*/  HMMA.1688.F32.TF32 R20, R96.reuse, R6, R20 ;  /* 0x000000066014723c */ /* 0x040ff00000081014 */
[----:B------:R-:W-:Y:S01]  /*3cd0*/  HMMA.1688.F32.TF32 R24, R96, R10, R24 ;  /* 0x0000000a6018723c */ /* 0x000fe20000081018 */
[----:B------:R-:W-:Y:S01]  /*3ce0*/  BAR.SYNC.DEFER_BLOCKING 0x0 ;  /* 0x0000000000007b1d */ /* 0x000fe20000010000 */
[----:B--2---:R-:W-:-:S02]  /*3cf0*/  ISETP.LE.AND P0, PT, R4, UR4, PT ;  /* 0x0000000404007c0c */ /* 0x004fc4000bf03270 */
[----:B------:R-:W-:Y:S02]  /*3d00*/  SEL R4, RZ, 0x4, P1 ;  /* 0x00000004ff047807 */ /* 0x000fe40000800000 */
[----:B------:R-:W-:Y:S02]  /*3d10*/  ISETP.GE.AND P1, PT, R71, R102, PT ;  /* 0x000000664700720c */ /* 0x000fe40003f26270 */
[----:B------:R-:W-:-:S04]  /*3d20*/  SEL R4, R4, RZ, !P0 ;  /* 0x000000ff04047207 */ /* 0x000fc80004000000 */
[----:B------:R-:W-:Y:S02]  /*3d30*/  ISETP.NE.U32.AND P2, PT, R4, RZ, PT ;  /* 0x000000ff0400720c */ /* 0x000fe40003f45070 */
[----:B------:R-:W-:-:S04]  /*3d40*/  SEL R4, RZ, 0x4, P1 ;  /* 0x00000004ff047807 */ /* 0x000fc80000800000 */
[----:B------:R-:W-:-:S04]  /*3d50*/  SEL R4, R4, RZ, !P0 ;  /* 0x000000ff04047207 */ /* 0x000fc80004000000 */
[----:B------:R-:W-:Y:S02]  /*3d60*/  ISETP.NE.U32.AND P1, PT, R4, RZ, PT ;  /* 0x000000ff0400720c */ /* 0x000fe40003f25070 */
[----:B---3--:R-:W-:-:S05]  /*3d70*/  IADD3 R4, P3, PT, R5, R108, RZ ;  /* 0x0000006c05047210 */ /* 0x008fca0007f7e0ff */
[----:B----4-:R-:W-:Y:S02]  /*3d80*/  IMAD.X R5, R103, 0x1, R16, P3 ;  /* 0x0000000167057824 */ /* 0x010fe400018e0610 */
[----:B------:R-:W-:Y:S02]  /*3d90*/  VIADD R16, R9, UR8 ;  /* 0x0000000809107c36 */ /* 0x000fe40008000000 */
[----:B------:R-:W2:Y:S03]  /*3da0*/  S2R R9, SR_TID.X ;  /* 0x0000000000097919 */ /* 0x000ea60000002100 */
[----:B------:R-:W-:Y:S01]  /*3db0*/  @!PT LDS RZ, [RZ] ;  /* 0x00000000fffff984 */ /* 0x000fe20000000800 */
[----:B------:R-:W-:Y:S01]  /*3dc0*/  @!PT LDS RZ, [RZ] ;  /* 0x00000000fffff984 */ /* 0x000fe20000000800 */
[----:B------:R-:W-:Y:S01]  /*3dd0*/  @!PT LDS RZ, [RZ] ;  /* 0x00000000fffff984 */ /* 0x000fe20000000800 */
[----:B------:R3:W-:Y:S01]  /*3de0*/  LDGSTS.E [R16+0x10000], desc[UR10][R4.64], P2 ;  /* 0x1000000004107fae */ /* 0x0007e200091a100a */
[----:B-1----:R-:W-:Y:S03]  /*3df0*/  HMMA.1688.F32.TF32 R68, R72, R6, R52 ;  /* 0x000000064844723c */ /* 0x002fe60000081034 */
[----:B------:R-:W4:Y:S04]  /*3e00*/  LDL R6, [R1+0x68] ;  /* 0x0000680001067983 */ /* 0x000f280000100800 */
[----:B------:R-:W4:Y:S01]  /*3e10*/  LDL R54, [R1+0x64] ;  /* 0x0000640001367983 */ /* 0x000f220000100800 */
[----:B---3--:R-:W-:-:S03]  /*3e20*/  IADD3 R4, P2, PT, R12, R108, RZ ;  /* 0x0000006c0c047210 */ /* 0x008fc60007f5e0ff */
[----:B------:R-:W3:Y:S02]  /*3e30*/  LDL R55, [R1+0x58] ;  /* 0x0000580001377983 */ /* 0x000ee40000100800 */
[----:B------:R-:W-:Y:S02]  /*3e40*/  IMAD.X R5, R103, 0x1, R8, P2 ;  /* 0x0000000167057824 */ /* 0x000fe400010e0608 */
[----:B------:R-:W3:Y:S04]  /*3e50*/  LDL R53, [R1+0x54] ;  /* 0x0000540001357983 */ /* 0x000ee80000100800 */
[----:B------:R1:W-:Y:S01]  /*3e60*/  LDGSTS.E [R16+0x10800], desc[UR10][R4.64], P1 ;  /* 0x1080000004107fae */ /* 0x0003e200089a100a */
[----:B--2---:R-:W-:-:S03]  /*3e70*/  SHF.R.U32.HI R9, RZ, 0x7, R9 ;  /* 0x00000007ff097819 */ /* 0x004fc60000011609 */
[----:B------:R-:W2:Y:S01]  /*3e80*/  LDL R52, [R1+0x80] ;  /* 0x0000800001347983 */ /* 0x000ea20000100800 */
[----:B------:R-:W-:-:S04]  /*3e90*/  SGXT.U32 R9, R9, 0x2 ;  /* 0x000000020909781a */ /* 0x000fc80000000000 */
[----:B------:R-:W-:-:S04]  /*3ea0*/  LOP3.LUT R9, R9, 0x8, RZ, 0xfc, !PT ;  /* 0x0000000809097812 */ /* 0x000fc800078efcff */
[----:B------:R-:W-:Y:S02]  /*3eb0*/  ISETP.GE.AND P1, PT, R9, R102, PT ;  /* 0x000000660900720c */ /* 0x000fe40003f26270 */
[----:B------:R-:W-:Y:S01]  /*3ec0*/  HMMA.1688.F32.TF32 R8, R72, R10, R56 ;  /* 0x0000000a4808723c */ /* 0x000fe20000081038 */
[----:B------:R-:W2:Y:S04]  /*3ed0*/  LDL R58, [R1+0x8c] ;  /* 0x00008c00013a7983 */ /* 0x000ea80000100800 */
[----:B------:R-:W3:Y:S04]  /*3ee0*/  LDL R57, [R1+0x5c] ;  /* 0x00005c0001397983 */ /* 0x000ee80000100800 */
[----:B------:R-:W3:Y:S04]  /*3ef0*/  LDL R56, [R1+0x88] ;  /* 0x0000880001387983 */ /* 0x000ee80000100800 */
[----:B------:R-:W3:Y:S01]  /*3f00*/  LDL R59, [R1+0x84] ;  /* 0x00008400013b7983 */ /* 0x000ee20000100800 */
[----:B------:R-:W5:Y:S01]  /*3f10*/  S2R R12, SR_TID.X ;  /* 0x00000000000c7919 */ /* 0x000f620000002100 */
[----:B-1----:R-:W-:-:S04]  /*3f20*/  SEL R4, RZ, 0x4, P1 ;  /* 0x00000004ff047807 */ /* 0x002fc80000800000 */
[----:B------:R-:W-:-:S04]  /*3f30*/  SEL R4, R4, RZ, !P0 ;  /* 0x000000ff04047207 */ /* 0x000fc80004000000 */
[----:B------:R-:W-:Y:S02]  /*3f40*/  ISETP.NE.U32.AND P2, PT, R4, RZ, PT ;  /* 0x000000ff0400720c */ /* 0x000fe40003f45070 */
[----:B-----5:R-:W-:-:S05]  /*3f50*/  IADD3 R4, P1, PT, R84, R108, RZ ;  /* 0x0000006c54047210 */ /* 0x020fca0007f3e0ff */
[----:B------:R-:W-:Y:S02]  /*3f60*/  IMAD.X R5, R103, 0x1, R17, P1 ;  /* 0x0000000167057824 */ /* 0x000fe400008e0611 */
[----:B------:R-:W1:Y:S04]  /*3f70*/  S2R R17, SR_TID.X ;  /* 0x0000000000117919 */ /* 0x000e680000002100 */
[----:B------:R5:W-:Y:S01]  /*3f80*/  LDGSTS.E [R16+0x11000], desc[UR10][R4.64], P2 ;  /* 0x1100000004107fae */ /* 0x000be200091a100a */
[----:B------:R-:W-:-:S04]  /*3f90*/  SHF.R.U32.HI R12, RZ, 0x7, R12 ;  /* 0x00000007ff0c7819 */ /* 0x000fc8000001160c */
[----:B------:R-:W-:-:S04]  /*3fa0*/  SGXT.U32 R12, R12, 0x2 ;  /* 0x000000020c0c781a */ /* 0x000fc80000000000 */
[----:B------:R-:W-:-:S04]  /*3fb0*/  LOP3.LUT R12, R12, 0xc, RZ, 0xfc, !PT ;  /* 0x0000000c0c0c7812 */ /* 0x000fc800078efcff */
[----:B------:R-:W-:Y:S02]  /*3fc0*/  ISETP.GE.AND P1, PT, R12, R102, PT ;  /* 0x000000660c00720c */ /* 0x000fe40003f26270 */
[----:B------:R-:W5:Y:S01]  /*3fd0*/  S2R R12, SR_TID.X ;  /* 0x00000000000c7919 */ /* 0x000f620000002100 */
[----:B-1----:R-:W-:-:S04]  /*3fe0*/  SHF.R.U32.HI R17, RZ, 0x7, R17 ;  /* 0x00000007ff117819 */ /* 0x002fc80000011611 */
[----:B------:R-:W-:-:S04]  /*3ff0*/  SGXT.U32 R17, R17, 0x2 ;  /* 0x000000021111781a */ /* 0x000fc80000000000 */
[----:B------:R-:W-:Y:S02]  /*4000*/  LOP3.LUT R17, R17, 0x10, RZ, 0xfc, !PT ;  /* 0x0000001011117812 */ /* 0x000fe400078efcff */
[----:B-----5:R-:W-:Y:S02]  /*4010*/  SEL R4, RZ, 0x4, P1 ;  /* 0x00000004ff047807 */ /* 0x020fe40000800000 */
[----:B------:R-:W-:Y:S02]  /*4020*/  ISETP.GE.AND P1, PT, R17, R102, PT ;  /* 0x000000661100720c */ /* 0x000fe40003f26270 */
[----:B------:R-:W-:Y:S01]  /*4030*/  SHF.R.U32.HI R12, RZ, 0x7, R12 ;  /* 0x00000007ff0c7819 */ /* 0x000fe2000001160c */
[----:B------:R-:W5:Y:S03]  /*4040*/  LDL R17, [R1+0x7c] ;  /* 0x00007c0001117983 */ /* 0x000f660000100800 */
[----:B------:R-:W-:-:S04]  /*4050*/  SGXT.U32 R12, R12, 0x2 ;  /* 0x000000020c0c781a */ /* 0x000fc80000000000 */
[----:B------:R-:W-:Y:S02]  /*4060*/  LOP3.LUT R12, R12, 0x14, RZ, 0xfc, !PT ;  /* 0x000000140c0c7812 */ /* 0x000fe400078efcff */
[----:B------:R-:W-:Y:S02]  /*4070*/  SEL R5, RZ, 0x4, P1 ;  /* 0x00000004ff057807 */ /* 0x000fe40000800000 */
[----:B------:R-:W-:Y:S02]  /*4080*/  ISETP.GE.AND P1, PT, R12, R102, PT ;  /* 0x000000660c00720c */ /* 0x000fe40003f26270 */
[----:B------:R-:W1:Y:S01]  /*4090*/  S2R R12, SR_TID.X ;  /* 0x00000000000c7919 */ /* 0x000e620000002100 */
[----:B------:R-:W-:-:S04]  /*40a0*/  SEL R4, R4, RZ, !P0 ;  /* 0x000000ff04047207 */ /* 0x000fc80004000000 */
[----:B------:R-:W-:Y:S02]  /*40b0*/  ISETP.NE.U32.AND P6, PT, R4, RZ, PT ;  /* 0x000000ff0400720c */ /* 0x000fe40003fc5070 */
[----:B------:R-:W-:Y:S02]  /*40c0*/  SEL R4, RZ, 0x4, P1 ;  /* 0x00000004ff047807 */ /* 0x000fe40000800000 */
[----:B-1----:R-:W-:-:S04]  /*40d0*/  SHF.R.U32.HI R12, RZ, 0x7, R12 ;  /* 0x00000007ff0c7819 */ /* 0x002fc8000001160c */
[----:B------:R-:W-:-:S04]  /*40e0*/  SGXT.U32 R12, R12, 0x2 ;  /* 0x000000020c0c781a */ /* 0x000fc80000000000 */
[----:B------:R-:W-:-:S04]  /*40f0*/  LOP3.LUT R12, R12, 0x18, RZ, 0xfc, !PT ;  /* 0x000000180c0c7812 */ /* 0x000fc800078efcff */
[----:B------:R-:W-:Y:S02]  /*4100*/  ISETP.GE.AND P1, PT, R12, R102, PT ;  /* 0x000000660c00720c */ /* 0x000fe40003f26270 */
[----:B------:R-:W1:Y:S01]  /*4110*/  S2R R12, SR_TID.X ;  /* 0x00000000000c7919 */ /* 0x000e620000002100 */
[----:B------:R-:W-:Y:S02]  /*4120*/  SEL R5, R5, RZ, !P0 ;  /* 0x000000ff05057207 */ /* 0x000fe40004000000 */
[----:B------:R-:W-:Y:S02]  /*4130*/  SEL R4, R4, RZ, !P0 ;  /* 0x000000ff04047207 */ /* 0x000fe40004000000 */
[----:B------:R-:W-:Y:S02]  /*4140*/  ISETP.NE.U32.AND P4, PT, R5, RZ, PT ;  /* 0x000000ff0500720c */ /* 0x000fe40003f85070 */
[----:B------:R-:W-:Y:S02]  /*4150*/  SEL R5, RZ, 0x4, P1 ;  /* 0x00000004ff057807 */ /* 0x000fe40000800000 */
[----:B------:R-:W-:-:S02]  /*4160*/  LOP3.LUT R7, R13, 0x1c, RZ, 0xfc, !PT ;  /* 0x0000001c0d077812 */ /* 0x000fc400078efcff */
[----:B------:R-:W-:Y:S02]  /*4170*/  SEL R5, R5, RZ, !P0 ;  /* 0x000000ff05057207 */ /* 0x000fe40004000000 */
[----:B------:R-:W-:Y:S02]  /*4180*/  ISETP.NE.U32.AND P3, PT, R4, RZ, PT ;  /* 0x000000ff0400720c */ /* 0x000fe40003f65070 */
[----:B------:R-:W-:Y:S02]  /*4190*/  ISETP.GE.AND P1, PT, R7, R102, PT ;  /* 0x000000660700720c */ /* 0x000fe40003f26270 */
[----:B------:R-:W-:Y:S02]  /*41a0*/  ISETP.NE.U32.AND P2, PT, R5, RZ, PT ;  /* 0x000000ff0500720c */ /* 0x000fe40003f45070 */
[----:B------:R-:W-:Y:S02]  /*41b0*/  SEL R5, RZ, 0x4, P1 ;  /* 0x00000004ff057807 */ /* 0x000fe40000800000 */
[----:B-1----:R-:W-:-:S04]  /*41c0*/  LOP3.LUT R12, R12, 0x1f, RZ, 0xc0, !PT ;  /* 0x0000001f0c0c7812 */ /* 0x002fc800078ec0ff */
[----:B------:R-:W-:-:S04]  /*41d0*/  ISETP.GE.AND P5, PT, R12, R102, PT ;  /* 0x000000660c00720c */ /* 0x000fc80003fa6270 */
[----:B------:R-:W-:Y:S01]  /*41e0*/  SEL R4, RZ, 0x4, P5 ;  /* 0x00000004ff047807 */ /* 0x000fe20002800000 */
[-C--:B------:R-:W-:Y:S03]  /*41f0*/  HMMA.1688.F32.TF32 R76, R104, R14.reuse, R76 ;  /* 0x0000000e684c723c */ /* 0x080fe6000008104c */
[----:B------:R-:W-:Y:S02]  /*4200*/  SEL R4, R4, RZ, !P0 ;  /* 0x000000ff04047207 */ /* 0x000fe40004000000 */
[----:B------:R-:W-:Y:S02]  /*4210*/  SEL R5, R5, RZ, !P0 ;  /* 0x000000ff05057207 */ /* 0x000fe40004000000 */
[----:B------:R-:W-:Y:S01]  /*4220*/  ISETP.NE.U32.AND P0, PT, R4, RZ, PT ;  /* 0x000000ff0400720c */ /* 0x000fe20003f05070 */
[-C--:B------:R-:W-:Y:S08]  /*4230*/  HMMA.1688.F32.TF32 R28, R96, R14.reuse, R28 ;  /* 0x0000000e601c723c */ /* 0x080ff0000008101c */
[C---:B------:R-:W-:Y:S01]  /*4240*/  HMMA.1688.F32.TF32 R12, R72.reuse, R14, R60 ;  /* 0x0000000e480c723c */ /* 0x040fe2000008103c */
[----:B------:R-:W5:Y:S07]  /*4250*/  LDL.LU R63, [R1+0x48] ;  /* 0x00004800013f7983 */ /* 0x000f6e0000300800 */
[-C--:B------:R-:W-:Y:S08]  /*4260*/  HMMA.1688.F32.TF32 R72, R72, R18.reuse, R64 ;  /* 0x000000124848723c */ /* 0x080ff00000081040 */
[-C--:B------:R-:W-:Y:S08]  /*4270*/  HMMA.1688.F32.TF32 R80, R104, R18.reuse, R80 ;  /* 0x000000126850723c */ /* 0x080ff00000081050 */
[----:B------:R-:W-:Y:S01]  /*4280*/  HMMA.1688.F32.TF32 R32, R96, R18, R32 ;  /* 0x000000126020723c */ /* 0x000fe20000081020 */
[----:B----4-:R-:W-:-:S02]  /*4290*/  IADD3 R6, P1, PT, R6, R108, RZ ;  /* 0x0000006c06067210 */ /* 0x010fc40007f3e0ff */
[----:B------:R-:W-:Y:S02]  /*42a0*/  IADD3 R4, P5, PT, R54, R108, RZ ;  /* 0x0000006c36047210 */ /* 0x000fe40007fbe0ff */
[----:B------:R-:W4:Y:S04]  /*42b0*/  LDL.LU R54, [R1+0x44] ;  /* 0x0000440001367983 */ /* 0x000f280000300800 */
[----:B------:R-:W4:Y:S04]  /*42c0*/  LDL.LU R86, [R1+0x20] ;  /* 0x0000200001567983 */ /* 0x000f280000300800 */
[----:B------:R-:W4:Y:S04]  /*42d0*/  LDL.LU R85, [R1+0x28] ;  /* 0x0000280001557983 */ /* 0x000f280000300800 */
[----:B------:R-:W4:Y:S04]  /*42e0*/  LDL.LU R84, [R1+0x30] ;  /* 0x0000300001547983 */ /* 0x000f280000300800 */
[----:B------:R-:W4:Y:S04]  /*42f0*/  LDL.LU R67, [R1+0x38] ;  /* 0x0000380001437983 */ /* 0x000f280000300800 */
[----:B------:R-:W4:Y:S04]  /*4300*/  LDL.LU R65, [R1+0x40] ;  /* 0x0000400001417983 */ /* 0x000f280000300800 */
[----:B------:R-:W4:Y:S01]  /*4310*/  LDL.LU R60, [R1+0x1c] ;  /* 0x00001c00013c7983 */ /* 0x000f220000300800 */
[----:B--2---:R-:W-:Y:S01]  /*4320*/  IMAD.X R7, R103, 0x1, R58, P1 ;  /* 0x0000000167077824 */ /* 0x004fe200008e063a */
[----:B------:R-:W-:-:S02]  /*4330*/  ISETP.NE.U32.AND P1, PT, R5, RZ, PT ;  /* 0x000000ff0500720c */ /* 0x000fc40003f25070 */
[----:B------:R-:W2:Y:S04]  /*4340*/  LDL.LU R58, [R1+0x24] ;  /* 0x00002400013a7983 */ /* 0x000ea80000300800 */
[----:B------:R1:W-:Y:S01]  /*4350*/  LDGSTS.E [R16+0x11800], desc[UR10][R6.64], P6 ;  /* 0x1180000006107fae */ /* 0x0003e2000b1a100a */
[----:B---3--:R-:W-:Y:S01]  /*4360*/  IMAD.X R5, R103, 0x1, R56, P5 ;  /* 0x0000000167057824 */ /* 0x008fe200028e0638 */
[----:B------:R-:W-:-:S04]  /*4370*/  IADD3 R18, P5, PT, R55, R108, RZ ;  /* 0x0000006c37127210 */ /* 0x000fc80007fbe0ff */
[----:B------:R3:W-:Y:S01]  /*4380*/  LDGSTS.E [R16+0x12000], desc[UR10][R4.64], P4 ;  /* 0x1200000004107fae */ /* 0x0007e2000a1a100a */
[----:B-1----:R-:W-:-:S03]  /*4390*/  IADD3 R6, P6, PT, R57, R108, RZ ;  /* 0x0000006c39067210 */ /* 0x002fc60007fde0ff */
[----:B------:R-:W2:Y:S04]  /*43a0*/  LDL.LU R57, [R1+0x2c] ;  /* 0x00002c0001397983 */ /* 0x000ea80000300800 */
[----:B------:R-:W2:Y:S04]  /*43b0*/  LDL.LU R56, [R1+0x34] ;  /* 0x0000340001387983 */ /* 0x000ea80000300800 */
[----:B------:R-:W2:Y:S04]  /*43c0*/  LDL.LU R55, [R1+0x3c] ;  /* 0x00003c0001377983 */ /* 0x000ea80000300800 */
[----:B------:R-:W2:Y:S04]  /*43d0*/  LDL.LU R87, [R1+0x18] ;  /* 0x0000180001577983 */ /* 0x000ea80000300800 */
[----:B------:R-:W2:Y:S04]  /*43e0*/  LDL.LU R96, [R1+0x10] ;  /* 0x0000100001607983 */ /* 0x000ea80000300800 */
[----:B------:R-:W2:Y:S04]  /*43f0*/  LDL.LU R62, [R1+0x14] ;  /* 0x00001400013e7983 */ /* 0x000ea80000300800 */
[----:B------:R-:W2:Y:S04]  /*4400*/  LDL.LU R98, [R1] ;  /* 0x0000000001627983 */ /* 0x000ea80000300800 */
[----:B------:R-:W2:Y:S04]  /*4410*/  LDL.LU R97, [R1+0x8] ;  /* 0x0000080001617983 */ /* 0x000ea80000300800 */
[----:B------:R-:W2:Y:S04]  /*4420*/  LDL.LU R66, [R1+0x4] ;  /* 0x0000040001427983 */ /* 0x000ea80000300800 */
[----:B------:R-:W2:Y:S01]  /*4430*/  LDL.LU R64, [R1+0xc] ;  /* 0x00000c0001407983 */ /* 0x000ea20000300800 */
[----:B------:R-:W-:-:S03]  /*4440*/  IMAD.X R7, R103, 0x1, R59, P6 ;  /* 0x0000000167077824 */ /* 0x000fc600030e063b */
[----:B------:R-:W2:Y:S04]  /*4450*/  LDL R59, [R1+0x50] ;  /* 0x00005000013b7983 */ /* 0x000ea80000100800 */
[----:B------:R-:W2:Y:S01]  /*4460*/  LDL R61, [R1+0x4c] ;  /* 0x00004c00013d7983 */ /* 0x000ea20000100800 */
[----:B---3--:R-:W-:-:S03]  /*4470*/  IADD3 R4, P4, PT, R53, R108, RZ ;  /* 0x0000006c35047210 */ /* 0x008fc60007f9e0ff */
[----:B------:R-:W3:Y:S01]  /*4480*/  LDL R53, [R1+0x74] ;  /* 0x0000740001357983 */ /* 0x000ee20000100800 */
[C---:B------:R-:W-:Y:S02]  /*4490*/  IMAD.X R19, R103.reuse, 0x1, R52, P5 ;  /* 0x0000000167137824 */ /* 0x040fe400028e0634 */
[----:B------:R-:W1:Y:S01]  /*44a0*/  S2R R52, SR_TID.X ;  /* 0x0000000000347919 */ /* 0x000e620000002100 */
[----:B------:R-:W-:Y:S01]  /*44b0*/  ULEA UR8, UR6, UR5, 0xf ;  /* 0x0000000506087291 */ /* 0x000fe2000f8e78ff */
[----:B------:R1:W-:Y:S04]  /*44c0*/  LDGSTS.E [R16+0x12800], desc[UR10][R6.64], P3 ;  /* 0x1280000006107fae */ /* 0x0003e800099a100a */
[----:B------:R-:W-:Y:S01]  /*44d0*/  LDGSTS.E [R16+0x13000], desc[UR10][R18.64], P2 ;  /* 0x1300000012107fae */ /* 0x000fe200091a100a */
[----:B-----5:R-:W-:-:S02]  /*44e0*/  IMAD.X R5, R103, 0x1, R17, P4 ;  /* 0x0000000167057824 */ /* 0x020fc400020e0611 */
[----:B------:R-:W5:Y:S03]  /*44f0*/  S2R R17, SR_TID.X ;  /* 0x0000000000117919 */ /* 0x000f660000002100 */
[----:B------:R4:W-:Y:S01]  /*4500*/  LDGSTS.E [R16+0x13800], desc[UR10][R4.64], P1 ;  /* 0x1380000004107fae */ /* 0x0009e200089a100a */
[----:B-1----:R-:W-:-:S03]  /*4510*/  IMAD.SHL.U32 R52, R52, 0x4, RZ ;  /* 0x0000000434347824 */ /* 0x002fc600078e00ff */
[----:B------:R-:W0:Y:S01]  /*4520*/  LDGDEPBAR ;  /* 0x00000000000079af */ /* 0x000e220000000000 */
[----:B-----5:R-:W-:-:S04]  /*4530*/  LOP3.LUT R17, R17, 0xe0, RZ, 0xc0, !PT ;  /* 0x000000e011117812 */ /* 0x020fc800078ec0ff */
[----:B------:R-:W-:-:S04]  /*4540*/  SHF.R.U32.HI R17, RZ, 0x1, R17 ;  /* 0x00000001ff117819 */ /* 0x000fc80000011611 */
[----:B------:R-:W-:-:S05]  /*4550*/  LOP3.LUT R17, R17, 0x7fc, R52, 0x78, !PT ;  /* 0x000007fc11117812 */ /* 0x000fca00078e7834 */
[----:B------:R-:W-:Y:S01]  /*4560*/  VIADD R52, R17, UR8 ;  /* 0x0000000811347c36 */ /* 0x000fe20008000000 */
[----:B------:R-:W-:-:S05]  /*4570*/  IADD3 R6, P3, PT, R2, R63, RZ ;  /* 0x0000003f02067210 */ /* 0x000fca0007f7e0ff */
[----:B----4-:R-:W-:-:S05]  /*4580*/  IMAD.X R7, R54, 0x1, R3, P3 ;  /* 0x0000000136077824 */ /* 0x010fca00018e0603 */
[----:B------:R1:W-:Y:S01]  /*4590*/  LDGSTS.E [R52], desc[UR10][R6.64], P0 ;  /* 0x0000000006347fae */ /* 0x0003e200081a100a */
[C---:B------:R-:W-:Y:S02]  /*45a0*/  IADD3 R4, P1, PT, R2.reuse, R67, RZ ;  /* 0x0000004302047210 */ /* 0x040fe40007f3e0ff */
[----:B------:R-:W-:-:S03]  /*45b0*/  IADD3 R18, P2, PT, R2, R65, RZ ;  /* 0x0000004102127210 */ /* 0x000fc60007f5e0ff */
[--C-:B--2---:R-:W-:Y:S02]  /*45c0*/  IMAD.X R5, R56, 0x1, R3.reuse, P1 ;  /* 0x0000000138057824 */ /* 0x104fe400008e0603 */
[--C-:B------:R-:W-:Y:S01]  /*45d0*/  IMAD.X R19, R55, 0x1, R3.reuse, P2 ;  /* 0x0000000137137824 */ /* 0x100fe200010e0603 */
[C---:B-1----:R-:W-:Y:S02]  /*45e0*/  IADD3 R6, P2, PT, R2.reuse, R84, RZ ;  /* 0x0000005402067210 */ /* 0x042fe40007f5e0ff */
[----:B------:R-:W-:Y:S02]  /*45f0*/  IADD3 R16, P1, PT, R2, R85, RZ ;  /* 0x0000005502107210 */ /* 0x000fe40007f3e0ff */
[----:B------:R-:W-:Y:S01]  /*4600*/  LDGSTS.E [R52+0x800], desc[UR10][R18.64], P0 ;  /* 0x0080000012347fae */ /* 0x000fe200081a100a */
[----:B------:R-:W-:-:S03]  /*4610*/  IMAD.X R7, R57, 0x1, R3, P2 ;  /* 0x0000000139077824 */ /* 0x000fc600010e0603 */
[----:B------:R1:W-:Y:S01]  /*4620*/  LDGSTS.E [R52+0x1000], desc[UR10][R4.64], P0 ;  /* 0x0100000004347fae */ /* 0x0003e200081a100a */
[----:B------:R-:W-:-:S03]  /*4630*/  IMAD.X R17, R58, 0x1, R3, P1 ;  /* 0x000000013a117824 */ /* 0x000fc600008e0603 */
[----:B------:R2:W-:Y:S04]  /*4640*/  LDGSTS.E [R52+0x1800], desc[UR10][R6.64], P0 ;  /* 0x0180000006347fae */ /* 0x0005e800081a100a */
[----:B------:R4:W-:Y:S01]  /*4650*/  LDGSTS.E [R52+0x2000], desc[UR10][R16.64], P0 ;  /* 0x0200000010347fae */ /* 0x0009e200081a100a */
[C---:B-1----:R-:W-:Y:S02]  /*4660*/  IADD3 R4, P2, PT, R2.reuse, R86, RZ ;  /* 0x0000005602047210 */ /* 0x042fe40007f5e0ff */
[----:B--2---:R-:W-:-:S03]  /*4670*/  IADD3 R6, P1, PT, R2, R87, RZ ;  /* 0x0000005702067210 */ /* 0x004fc60007f3e0ff */
[--C-:B------:R-:W-:Y:S01]  /*4680*/  IMAD.X R5, R60, 0x1, R3.reuse, P2 ;  /* 0x000000013c057824 */ /* 0x100fe200010e0603 */
[----:B----4-:R-:W-:Y:S01]  /*4690*/  IADD3 R16, P2, PT, R2, R96, RZ ;  /* 0x0000006002107210 */ /* 0x010fe20007f5e0ff */
        /* <DEDUP_REMOVED lines=17> */
[C---:B------:R-:W-:Y:S02]  /*47b0*/  IADD3 R18, P2, PT, R2.reuse, R118, RZ ;  /* 0x0000007602127210 */ /* 0x040fe40007f5e0ff */
[----:B----4-:R-:W-:Y:S01]  /*47c0*/  IADD3 R16, P3, PT, R2, R116, RZ ;  /* 0x0000007402107210 */ /* 0x010fe20007f7e0ff */
[--C-:B------:R-:W-:Y:S01]  /*47d0*/  IMAD.X R7, R119, 0x1, R3.reuse, P1 ;  /* 0x0000000177077824 */ /* 0x100fe200008e0603 */
[----:B------:R1:W-:Y:S01]  /*47e0*/  LDGSTS.E [R52+0x5800], desc[UR10][R4.64], P0 ;  /* 0x0580000004347fae */ /* 0x0003e200081a100a */
[--C-:B------:R-:W-:Y:S02]  /*47f0*/  IMAD.X R19, R117, 0x1, R3.reuse, P2 ;  /* 0x0000000175137824 */ /* 0x100fe400010e0603 */
[----:B------:R-:W-:Y:S01]  /*4800*/  IMAD.X R17, R115, 0x1, R3, P3 ;  /* 0x0000000173117824 */ /* 0x000fe200018e0603 */
[----:B------:R4:W-:Y:S01]  /*4810*/  LDGSTS.E [R52+0x6000], desc[UR10][R6.64], P0 ;  /* 0x0600000006347fae */ /* 0x0009e200081a100a */
[----:B------:R-:W-:-:S02]  /*4820*/  IADD3 R116, P2, PT, R116, R101, RZ ;  /* 0x0000006574747210 */ /* 0x000fc40007f5e0ff */
[----:B-1----:R-:W-:Y:S01]  /*4830*/  IADD3 R4, P1, PT, R2, R114, RZ ;  /* 0x0000007202047210 */ /* 0x002fe20007f3e0ff */
[----:B------:R4:W-:Y:S01]  /*4840*/  LDGSTS.E [R52+0x6800], desc[UR10][R18.64], P0 ;  /* 0x0680000012347fae */ /* 0x0009e200081a100a */
[----:B------:R-:W-:-:S03]  /*4850*/  IADD3 R118, P3, PT, R118, R101, RZ ;  /* 0x0000006576767210 */ /* 0x000fc60007f7e0ff */
[C---:B------:R-:W-:Y:S01]  /*4860*/  IMAD.X R5, R113.reuse, 0x1, R3, P1 ;  /* 0x0000000171057824 */ /* 0x040fe200008e0603 */
[-C--:B------:R-:W-:Y:S01]  /*4870*/  IADD3 R114, P1, PT, R114, R101.reuse, RZ ;  /* 0x0000006572727210 */ /* 0x080fe20007f3e0ff */
[----:B------:R4:W-:Y:S01]  /*4880*/  LDGSTS.E [R52+0x7000], desc[UR10][R16.64], P0 ;  /* 0x0700000010347fae */ /* 0x0009e200081a100a */
[-C--:B------:R-:W-:Y:S02]  /*4890*/  IADD3 R120, P4, PT, R120, R101.reuse, RZ ;  /* 0x0000006578787210 */ /* 0x080fe40007f9e0ff */
[-C--:B------:R-:W-:Y:S01]  /*48a0*/  IADD3 R122, P5, PT, R122, R101.reuse, RZ ;  /* 0x000000657a7a7210 */ /* 0x080fe20007fbe0ff */
[----:B------:R4:W-:Y:S01]  /*48b0*/  LDGSTS.E [R52+0x7800], desc[UR10][R4.64], P0 ;  /* 0x0780000004347fae */ /* 0x0009e200081a100a */
[-C--:B------:R-:W-:Y:S01]  /*48c0*/  IADD3 R124, P6, PT, R124, R101.reuse, RZ ;  /* 0x000000657c7c7210 */ /* 0x080fe20007fde0ff */
[--C-:B------:R-:W-:Y:S01]  /*48d0*/  IMAD.X R113, R113, 0x1, R100.reuse, P1 ;  /* 0x0000000171717824 */ /* 0x100fe200008e0664 */
        /* <DEDUP_REMOVED lines=9> */
[----:B------:R4:W-:Y:S01]  /*4970*/  STL [R1], R98 ;  /* 0x0000006201007387 */ /* 0x0009e20000100800 */
[-C--:B------:R-:W-:Y:S01]  /*4980*/  IADD3 R85, P5, PT, R85, R101.reuse, RZ ;  /* 0x0000006555557210 */ /* 0x080fe20007fbe0ff */
[--C-:B------:R-:W-:Y:S01]  /*4990*/  IMAD.X R123, R123, 0x1, R100.reuse, P6 ;  /* 0x000000017b7b7824 */ /* 0x100fe200030e0664 */
[-C--:B------:R-:W-:Y:S01]  /*49a0*/  IADD3 R84, P6, PT, R84, R101.reuse, RZ ;  /* 0x0000006554547210 */ /* 0x080fe20007fde0ff */
[----:B------:R4:W-:Y:S01]  /*49b0*/  STL [R1+0x8], R97 ;  /* 0x0000086101007387 */ /* 0x0009e20000100800 */
[--C-:B------:R-:W-:Y:S01]  /*49c0*/  IMAD.X R125, R125, 0x1, R100.reuse, P0 ;  /* 0x000000017d7d7824 */ /* 0x100fe200000e0664 */
[-C--:B------:R-:W-:Y:S01]  /*49d0*/  IADD3 R67, P0, PT, R67, R101.reuse, RZ ;  /* 0x0000006543437210 */ /* 0x080fe20007f1e0ff */
[--C-:B------:R-:W-:Y:S01]  /*49e0*/  IMAD.X R66, R66, 0x1, R100.reuse, P1 ;  /* 0x0000000142427824 */ /* 0x100fe200008e0664 */
[----:B------:R4:W-:Y:S01]  /*49f0*/  STL [R1+0x10], R96 ;  /* 0x0000106001007387 */ /* 0x0009e20000100800 */
[----:B------:R-:W-:Y:S01]  /*4a00*/  IADD3 R65, P1, PT, R65, R101, RZ ;  /* 0x0000006541417210 */ /* 0x000fe20007f3e0ff */
[----:B------:R-:W-:-:S02]  /*4a10*/  IMAD.X R64, R64, 0x1, R100, P2 ;  /* 0x0000000140407824 */ /* 0x000fc400010e0664 */
[----:B------:R4:W-:Y:S01]  /*4a20*/  STL [R1+0x18], R87 ;  /* 0x0000185701007387 */ /* 0x0009e20000100800 */
[----:B------:R-:W-:-:S03]  /*4a30*/  IADD3 R63, P2, PT, R63, R101, RZ ;  /* 0x000000653f3f7210 */ /* 0x000fc60007f5e0ff */
[----:B------:R4:W-:Y:S01]  /*4a40*/  STL [R1+0x20], R86 ;  /* 0x0000205601007387 */ /* 0x0009e20000100800 */
[----:B------:R-:W-:-:S03]  /*4a50*/  IMAD.X R62, R62, 0x1, R100, P3 ;  /* 0x000000013e3e7824 */ /* 0x000fc600018e0664 */
        /* <DEDUP_REMOVED lines=12> */
[----:B------:R4:W-:Y:S04]  /*4b20*/  STL [R1+0x48], R63 ;  /* 0x0000483f01007387 */ /* 0x0009e80000100800 */
[----:B------:R4:W-:Y:S04]  /*4b30*/  STL [R1+0x14], R62 ;  /* 0x0000143e01007387 */ /* 0x0009e80000100800 */
[----:B------:R4:W-:Y:S01]  /*4b40*/  STL [R1+0x1c], R60 ;  /* 0x00001c3c01007387 */ /* 0x0009e20000100800 */
[----:B------:R-:W-:-:S03]  /*4b50*/  UIADD3 UR4, UPT, UPT, UR4, 0x1, URZ ;  /* 0x0000000104047890 */ /* 0x000fc6000fffe0ff */
[----:B------:R4:W-:Y:S04]  /*4b60*/  STL [R1+0x24], R58 ;  /* 0x0000243a01007387 */ /* 0x0009e80000100800 */
[----:B------:R4:W-:Y:S04]  /*4b70*/  STL [R1+0x2c], R57 ;  /* 0x00002c3901007387 */ /* 0x0009e80000100800 */
[----:B------:R4:W-:Y:S04]  /*4b80*/  STL [R1+0x34], R56 ;  /* 0x0000343801007387 */ /* 0x0009e80000100800 */
[----:B------:R4:W-:Y:S04]  /*4b90*/  STL [R1+0x3c], R55 ;  /* 0x00003c3701007387 */ /* 0x0009e80000100800 */
[----:B------:R4:W-:Y:S01]  /*4ba0*/  STL [R1+0x44], R54 ;  /* 0x0000443601007387 */ /* 0x0009e20000100800 */
[----:B------:R-:W-:-:S02]  /*4bb0*/  ISETP.NE.U32.AND P4, PT, R59, UR4, PT ;  /* 0x000000043b007c0c */ /* 0x000fc4000bf85070 */
[----:B------:R-:W-:Y:S01]  /*4bc0*/  LEA R108, P3, R61, R108, 0x2 ;  /* 0x0000006c3d6c7211 */ /* 0x000fe200078610ff */
[----:B------:R-:W0:Y:S01]  /*4bd0*/  LDGDEPBAR ;  /* 0x00000000000079af */ /* 0x000e220000000000 */
[----:B------:R-:W-:-:S03]  /*4be0*/  VIADD R102, R102, 0xffffffe0 ;  /* 0xffffffe066667836 */ /* 0x000fc60000000000 */
[----:B---3--:R-:W-:-:S06]  /*4bf0*/  IMAD.X R103, R103, 0x1, R53, P3 ;  /* 0x0000000167677824 */ /* 0x008fcc00018e0635 */
[----:B----4-:R-:W-:Y:S05]  /*4c00*/  @P4 BRA `(.L_x_1) ;  /* 0xffffffe400b84947 */ /* 0x010fea000383ffff */
.L_x_0:
[----:B------:R-:W2:Y:S01]  /*4c10*/  LDL.LU R60, [R1+0x9c] ;  /* 0x00009c00013c7983 */ /* 0x000ea20000300800 */
[----:B------:R-:W-:-:S04]  /*4c20*/  DEPBAR.LE SB0, 0x0 ;  /* 0x000080000000791a */ /* 0x000fc80000000000 */
[----:B------:R-:W1:Y:S01]  /*4c30*/  S2R R3, SR_TID.X ;  /* 0x0000000000037919 */ /* 0x000e620000002100 */
[----:B------:R-:W-:Y:S01]  /*4c40*/  IMAD.MOV.U32 R6, RZ, RZ, R76 ;  /* 0x000000ffff067224 */ /* 0x000fe200078e004c */
[----:B------:R-:W2:Y:S01]  /*4c50*/  LDCU UR4, c[0x0][0x3b4] ;  /* 0x00007680ff0477ac */ /* 0x000ea20008000800 */
[----:B------:R-:W-:Y:S01]  /*4c60*/  IMAD.MOV.U32 R16, RZ, RZ, R93 ;  /* 0x000000ffff107224 */ /* 0x000fe200078e005d */
[----:B------:R-:W3:Y:S01]  /*4c70*/  S2R R4, SR_TID.X ;  /* 0x0000000000047919 */ /* 0x000ee20000002100 */
[----:B------:R-:W-:Y:S01]  /*4c80*/  IMAD.MOV.U32 R17, RZ, RZ, R89 ;  /* 0x000000ffff117224 */ /* 0x000fe200078e0059 */
[----:B------:R-:W4:Y:S01]  /*4c90*/  LDCU.64 UR6, c[0x0][0x390] ;  /* 0x00007200ff0677ac */ /* 0x000f220008000a00 */
[----:B------:R-:W-:Y:S01]  /*4ca0*/  IMAD.MOV.U32 R18, RZ, RZ, R77 ;  /* 0x000000ffff127224 */ /* 0x000fe200078e004d */
[----:B------:R-:W5:Y:S01]  /*4cb0*/  S2R R105, SR_TID.X ;  /* 0x0000000000697919 */ /* 0x000f620000002100 */
[----:B------:R-:W-:Y:S01]  /*4cc0*/  IMAD.MOV.U32 R19, RZ, RZ, R81 ;  /* 0x000000ffff137224 */ /* 0x000fe200078e0051 */
[----:B------:R-:W4:Y:S01]  /*4cd0*/  LDC R103, c[0x0][0x3b8] ;  /* 0x0000ee00ff677b82 */ /* 0x000f220000000800 */
[----:B------:R-:W-:-:S02]  /*4ce0*/  IMAD.MOV.U32 R59, RZ, RZ, R32 ;  /* 0x000000ffff3b7224 */ /* 0x000fc400078e0020 */
[----:B------:R-:W-:Y:S02]  /*4cf0*/  IMAD.MOV.U32 R56, RZ, RZ, R20 ;  /* 0x000000ffff387224 */ /* 0x000fe400078e0014 */
[----:B------:R-:W-:Y:S02]  /*4d00*/  IMAD.MOV.U32 R32, RZ, RZ, R23 ;  /* 0x000000ffff207224 */ /* 0x000fe400078e0017 */
[----:B------:R-:W-:Y:S02]  /*4d10*/  IMAD.MOV.U32 R20, RZ, RZ, R36 ;  /* 0x000000ffff147224 */ /* 0x000fe400078e0024 */
[----:B------:R-:W-:Y:S02]  /*4d20*/  IMAD.MOV.U32 R23, RZ, RZ, R48 ;  /* 0x000000ffff177224 */ /* 0x000fe400078e0030 */
[----:B------:R-:W-:Y:S02]  /*4d30*/  IMAD.MOV.U32 R55, RZ, RZ, R82 ;  /* 0x000000ffff377224 */ /* 0x000fe400078e0052 */
[----:B------:R-:W-:-:S02]  /*4d40*/  IMAD.MOV.U32 R57, RZ, RZ, R24 ;  /* 0x000000ffff397224 */ /* 0x000fc400078e0018 */
[----:B------:R-:W-:Y:S02]  /*4d50*/  IMAD.MOV.U32 R58, RZ, RZ, R28 ;  /* 0x000000ffff3a7224 */ /* 0x000fe400078e001c */
[----:B------:R-:W-:Y:S02]  /*4d60*/  IMAD.MOV.U32 R52, RZ, RZ, R94 ;  /* 0x000000ffff347224 */ /* 0x000fe400078e005e */
[----:B------:R-:W-:Y:S02]  /*4d70*/  IMAD.MOV.U32 R53, RZ, RZ, R90 ;  /* 0x000000ffff357224 */ /* 0x000fe400078e005a */
[----:B------:R-:W-:Y:S01]  /*4d80*/  IMAD.MOV.U32 R54, RZ, RZ, R78 ;  /* 0x000000ffff367224 */ /* 0x000fe200078e004e */
[C---:B-1----:R-:W-:Y:S01]  /*4d90*/  LOP3.LUT R5, R3.reuse, 0xe0, RZ, 0xc0, !PT ;  /* 0x000000e003057812 */ /* 0x042fe200078ec0ff */
[----:B------:R-:W-:Y:S02]  /*4da0*/  IMAD.SHL.U32 R0, R3, 0x20, RZ ;  /* 0x0000002003007824 */ /* 0x000fe400078e00ff */
[----:B------:R-:W-:-:S02]  /*4db0*/  IMAD.MOV.U32 R81, RZ, RZ, R91 ;  /* 0x000000ffff517224 */ /* 0x000fc400078e005b */
[----:B---3--:R-:W-:Y:S01]  /*4dc0*/  IMAD R4, R4, 0x400, R4 ;  /* 0x0000040004047824 */ /* 0x008fe200078e0204 */
[----:B------:R-:W-:Y:S01]  /*4dd0*/  LOP3.LUT R0, R0, 0x60, RZ, 0xc0, !PT ;  /* 0x0000006000007812 */ /* 0x000fe200078ec0ff */
[----:B------:R-:W-:Y:S01]  /*4de0*/  IMAD.MOV.U32 R82, RZ, RZ, R79 ;  /* 0x000000ffff527224 */ /* 0x000fe200078e004f */
[----:B-----5:R-:W-:Y:S01]  /*4df0*/  SHF.R.U32.HI R105, RZ, 0x7, R105 ;  /* 0x00000007ff697819 */ /* 0x020fe20000011669 */
[----:B------:R-:W-:Y:S02]  /*4e00*/  IMAD.SHL.U32 R4, R4, 0x10, RZ ;  /* 0x0000001004047824 */ /* 0x000fe400078e00ff */
[----:B------:R-:W-:Y:S01]  /*4e10*/  IMAD R2, R5, 0x80, R0 ;  /* 0x0000008005027824 */ /* 0x000fe200078e0200 */
[----:B------:R-:W-:Y:S01]  /*4e20*/  SGXT.U32 R105, R105, 0x2 ;  /* 0x000000026969781a */ /* 0x000fe20000000000 */
[C---:B------:R-:W-:Y:S02]  /*4e30*/  IMAD.SHL.U32 R5, R3.reuse, 0x4, RZ ;  /* 0x0000000403057824 */ /* 0x040fe400078e00ff */
[C---:B------:R-:W-:Y:S01]  /*4e40*/  IMAD.SHL.U32 R0, R3.reuse, 0x1000, RZ ;  /* 0x0000100003007824 */ /* 0x040fe200078e00ff */
[----:B------:R-:W-:Y:S01]  /*4e50*/  LOP3.LUT R3, R3, 0x100, RZ, 0xc0, !PT ;  /* 0x0000010003037812 */ /* 0x000fe200078ec0ff */
[----:B------:R-:W-:Y:S01]  /*4e60*/  IMAD.MOV.U32 R24, RZ, RZ, R37 ;  /* 0x000000ffff187224 */ /* 0x000fe200078e0025 */
[----:B------:R-:W-:Y:S01]  /*4e70*/  LOP3.LUT R5, R2, 0x70, R5, 0x78, !PT ;  /* 0x0000007002057812 */ /* 0x000fe200078e7805 */
[----:B------:R-:W-:Y:S01]  /*4e80*/  IMAD.MOV.U32 R48, RZ, RZ, R39 ;  /* 0x000000ffff307224 */ /* 0x000fe200078e0027 */
[----:B------:R-:W-:Y:S01]  /*4e90*/  LOP3.LUT R0, R0, 0x18000, RZ, 0xc0, !PT ;  /* 0x0001800000007812 */ /* 0x000fe200078ec0ff */
[----:B------:R-:W-:Y:S01]  /*4ea0*/  IMAD.MOV.U32 R28, RZ, RZ, R69 ;  /* 0x000000ffff1c7224 */ /* 0x000fe200078e0045 */
[----:B------:R-:W-:-:S02]  /*4eb0*/  SHF.R.U32.HI R7, RZ, 0x3, R3 ;  /* 0x00000003ff077819 */ /* 0x000fc40000011603 */
[----:B------:R-:W-:Y:S01]  /*4ec0*/  IADD3 R2, PT, PT, R5, UR5, R0 ;  /* 0x0000000505027c10 */ /* 0x000fe2000fffe000 */
[----:B------:R-:W-:Y:S01]  /*4ed0*/  IMAD.MOV.U32 R5, RZ, RZ, R88 ;  /* 0x000000ffff057224 */ /* 0x000fe200078e0058 */
[----:B------:R-:W-:Y:S01]  /*4ee0*/  LOP3.LUT R0, R7, 0x18ff0, R4, 0x78, !PT ;  /* 0x00018ff007007812 */ /* 0x000fe200078e7804 */
[----:B------:R-:W-:Y:S01]  /*4ef0*/  BAR.SYNC.DEFER_BLOCKING 0x0 ;  /* 0x0000000000007b1d */ /* 0x000fe20000010000 */
[----:B------:R-:W-:Y:S01]  /*4f00*/  IMAD.MOV.U32 R4, RZ, RZ, R92 ;  /* 0x000000ffff047224 */ /* 0x000fe200078e005c */
[C-C-:B------:R-:W-:Y:S01]  /*4f10*/  LOP3.LUT R86, R112.reuse, 0x30, R105.reuse, 0xfe, !PT ;  /* 0x0000003070567812 */ /* 0x140fe200078efe69 */
[----:B------:R-:W-:Y:S01]  /*4f20*/  IMAD.IADD R3, R3, 0x1, R2 ;  /* 0x0000000103037824 */ /* 0x000fe200078e0202 */
[C-C-:B------:R-:W-:Y:S01]  /*4f30*/  LOP3.LUT R100, R112.reuse, 0xfc, R105.reuse, 0xfe, !PT ;  /* 0x000000fc70647812 */ /* 0x140fe200078efe69 */
[----:B------:R-:W-:Y:S01]  /*4f40*/  IMAD.MOV.U32 R7, RZ, RZ, R80 ;  /* 0x000000ffff077224 */ /* 0x000fe200078e0050 */
[C---:B------:R-:W-:Y:S01]  /*4f50*/  LOP3.LUT R99, R112.reuse, 0xf8, R105, 0xfe, !PT ;  /* 0x000000f870637812 */ /* 0x040fe200078efe69 */
[----:B------:R-:W-:Y:S01]  /*4f60*/  IMAD.MOV.U32 R80, RZ, RZ, R95 ;  /* 0x000000ffff507224 */ /* 0x000fe200078e005f */
[----:B------:R-:W-:-:S02]  /*4f70*/  LOP3.LUT R96, R112, 0xf4, R105, 0xfe, !PT ;  /* 0x000000f470607812 */ /* 0x000fc400078efe69 */
[C-C-:B------:R-:W-:Y:S02]  /*4f80*/  LOP3.LUT R95, R112.reuse, 0xf0, R105.reuse, 0xfe, !PT ;  /* 0x000000f0705f7812 */ /* 0x140fe400078efe69 */
[C-C-:B------:R-:W-:Y:S02]  /*4f90*/  LOP3.LUT R76, R112.reuse, 0xa4, R105.reuse, 0xfe, !PT ;  /* 0x000000a4704c7812 */ /* 0x140fe400078efe69 */
[C-C-:B------:R-:W-:Y:S02]  /*4fa0*/  LOP3.LUT R77, R112.reuse, 0xa0, R105.reuse, 0xfe, !PT ;  /* 0x000000a0704d7812 */ /* 0x140fe400078efe69 */
[C-C-:B------:R-:W-:Y:S02]  /*4fb0*/  LOP3.LUT R78, R112.reuse, 0x9c, R105.reuse, 0xfe, !PT ;  /* 0x0000009c704e7812 */ /* 0x140fe400078efe69 */
[C-C-:B------:R-:W-:Y:S02]  /*4fc0*/  LOP3.LUT R79, R112.reuse, 0x98, R105.reuse, 0xfe, !PT ;  /* 0x00000098704f7812 */ /* 0x140fe400078efe69 */
[----:B------:R-:W-:-:S02]  /*4fd0*/  LOP3.LUT R84, R112, 0x8c, R105, 0xfe, !PT ;  /* 0x0000008c70547812 */ /* 0x000fc400078efe69 */
[C-C-:B------:R-:W-:Y:S01]  /*4fe0*/  LOP3.LUT R85, R112.reuse, 0x88, R105.reuse, 0xfe, !PT ;  /* 0x0000008870557812 */ /* 0x140fe200078efe69 */
[----:B------:R1:W-:Y:S01]  /*4ff0*/  STS.128 [R3], R4 ;  /* 0x0000000403007388 */ /* 0x0003e20000000c00 */
[C-C-:B------:R-:W-:Y:S02]  /*5000*/  LOP3.LUT R88, R112.reuse, 0x84, R105.reuse, 0xfe, !PT ;  /* 0x0000008470587812 */ /* 0x140fe400078efe69 */
[C-C-:B------:R-:W-:Y:S01]  /*5010*/  LOP3.LUT R89, R112.reuse, 0x80, R105.reuse, 0xfe, !PT ;  /* 0x0000008070597812 */ /* 0x140fe200078efe69 */
[----:B------:R3:W-:Y:S01]  /*5020*/  STS.128 [R3+0x800], R16 ;  /* 0x0008001003007388 */ /* 0x0007e20000000c00 */
[C-C-:B------:R-:W-:Y:S02]  /*5030*/  LOP3.LUT R90, R112.reuse, 0x7c, R105.reuse, 0xfe, !PT ;  /* 0x0000007c705a7812 */ /* 0x140fe400078efe69 */
[C-C-:B------:R-:W-:Y:S01]  /*5040*/  LOP3.LUT R91, R112.reuse, 0x78, R105.reuse, 0xfe, !PT ;  /* 0x00000078705b7812 */ /* 0x140fe200078efe69 */
[----:B------:R5:W-:Y:S01]  /*5050*/  STS.128 [R3+0x80], R52 ;  /* 0x0000803403007388 */ /* 0x000be20000000c00 */
[----:B------:R-:W-:-:S02]  /*5060*/  LOP3.LUT R92, R112, 0x74, R105, 0xfe, !PT ;  /* 0x00000074705c7812 */ /* 0x000fc400078efe69 */
[C-C-:B------:R-:W-:Y:S01]  /*5070*/  LOP3.LUT R93, R112.reuse, 0x70, R105.reuse, 0xfe, !PT ;  /* 0x00000070705d7812 */ /* 0x140fe200078efe69 */
[----:B------:R4:W-:Y:S01]  /*5080*/  STS.128 [R3+0x880], R80 ;  /* 0x0008805003007388 */ /* 0x0009e20000000c00 */
[C-C-:B------:R-:W-:Y:S02]  /*5090*/  LOP3.LUT R94, R112.reuse, 0x6c, R105.reuse, 0xfe, !PT ;  /* 0x0000006c705e7812 */ /* 0x140fe400078efe69 */
[C---:B------:R-:W-:Y:S01]  /*50a0*/  LOP3.LUT R97, R112.reuse, 0x68, R105, 0xfe, !PT ;  /* 0x0000006870617812 */ /* 0x040fe200078efe69 */
[----:B-1----:R-:W-:Y:S01]  /*50b0*/  IMAD.MOV.U32 R4, RZ, RZ, R21 ;  /* 0x000000ffff047224 */ /* 0x002fe200078e0015 */
[----:B------:R-:W-:Y:S01]  /*50c0*/  STS.128 [R3+0x200], R56 ;  /* 0x0002003803007388 */ /* 0x000fe20000000c00 */
[----:B------:R-:W-:Y:S01]  /*50d0*/  IMAD.MOV.U32 R5, RZ, RZ, R25 ;  /* 0x000000ffff057224 */ /* 0x000fe200078e0019 */
[C-C-:B------:R-:W-:Y:S01]  /*50e0*/  LOP3.LUT R98, R112.reuse, 0x64, R105.reuse, 0xfe, !PT ;  /* 0x0000006470627812 */ /* 0x140fe200078efe69 */
[----:B---3--:R-:W-:Y:S01]  /*50f0*/  IMAD.MOV.U32 R16, RZ, RZ, R22 ;  /* 0x000000ffff107224 */ /* 0x008fe200078e0016 */
[C---:B------:R-:W-:Y:S01]  /*5100*/  LOP3.LUT R101, R112.reuse, 0x60, R105, 0xfe, !PT ;  /* 0x0000006070657812 */ /* 0x040fe200078efe69 */
[----:B------:R-:W-:Y:S01]  /*5110*/  IMAD.MOV.U32 R6, RZ, RZ, R29 ;  /* 0x000000ffff067224 */ /* 0x000fe200078e001d */
[C---:B------:R-:W-:Y:S01]  /*5120*/  LOP3.LUT R102, R112.reuse, 0x5c, R105, 0xfe, !PT ;  /* 0x0000005c70667812 */ /* 0x040fe200078efe69 */
[----:B------:R-:W-:Y:S01]  /*5130*/  IMAD.MOV.U32 R7, RZ, RZ, R33 ;  /* 0x000000ffff077224 */ /* 0x000fe200078e0021 */
[C-C-:B-----5:R-:W-:Y:S01]  /*5140*/  LOP3.LUT R54, R112.reuse, 0x14, R105.reuse, 0xfe, !PT ;  /* 0x0000001470367812 */ /* 0x160fe200078efe69 */
[----:B------:R-:W-:Y:S01]  /*5150*/  IMAD.MOV.U32 R17, RZ, RZ, R26 ;  /* 0x000000ffff117224 */ /* 0x000fe200078e001a */
[C-C-:B------:R-:W-:Y:S01]  /*5160*/  LOP3.LUT R52, R112.reuse, 0x18, R105.reuse, 0xfe, !PT ;  /* 0x0000001870347812 */ /* 0x140fe200078efe69 */
[----:B------:R-:W-:Y:S01]  /*5170*/  IMAD.MOV.U32 R18, RZ, RZ, R30 ;  /* 0x000000ffff127224 */ /* 0x000fe200078e001e */
[----:B------:R1:W-:Y:S01]  /*5180*/  STS.128 [R3+0xa00], R4 ;  /* 0x000a000403007388 */ /* 0x0003e20000000c00 */
[----:B------:R-:W-:Y:S01]  /*5190*/  IMAD.MOV.U32 R19, RZ, RZ, R34 ;  /* 0x000000ffff137224 */ /* 0x000fe200078e0022 */
[C-C-:B----4-:R-:W-:Y:S01]  /*51a0*/  LOP3.LUT R80, R112.reuse, 0x94, R105.reuse, 0xfe, !PT ;  /* 0x0000009470507812 */ /* 0x150fe200078efe69 */
[----:B------:R-:W-:Y:S01]  /*51b0*/  IMAD.MOV.U32 R21, RZ, RZ, R40 ;  /* 0x000000ffff157224 */ /* 0x000fe200078e0028 */
[C---:B------:R-:W-:Y:S01]  /*51c0*/  LOP3.LUT R81, R112.reuse, 0x90, R105, 0xfe, !PT ;  /* 0x0000009070517812 */ /* 0x040fe200078efe69 */
[----:B------:R-:W-:Y:S01]  /*51d0*/  IMAD.MOV.U32 R22, RZ, RZ, R44 ;  /* 0x000000ffff167224 */ /* 0x000fe200078e002c */
[----:B------:R3:W-:Y:S01]  /*51e0*/  STS.128 [R3+0x280], R16 ;  /* 0x0002801003007388 */ /* 0x0007e20000000c00 */
[----:B------:R-:W-:Y:S01]  /*51f0*/  IMAD.MOV.U32 R33, RZ, RZ, R27 ;  /* 0x000000ffff217224 */ /* 0x000fe200078e001b */
[C---:B------:R-:W-:Y:S01]  /*5200*/  LOP3.LUT R104, R112.reuse, 0x58, R105, 0xfe, !PT ;  /* 0x0000005870687812 */ /* 0x040fe200078efe69 */
[----:B------:R-:W-:Y:S01]  /*5210*/  IMAD.MOV.U32 R29, RZ, RZ, R9 ;  /* 0x000000ffff1d7224 */ /* 0x000fe200078e0009 */
[----:B------:R4:W-:Y:S01]  /*5220*/  STS.128 [R3+0x400], R20 ;  /* 0x0004001403007388 */ /* 0x0009e20000000c00 */
[----:B------:R-:W-:Y:S01]  /*5230*/  IMAD.MOV.U32 R34, RZ, RZ, R31 ;  /* 0x000000ffff227224 */ /* 0x000fe200078e001f */
[C---:B------:R-:W-:Y:S01]  /*5240*/  LOP3.LUT R106, R112.reuse, 0x54, R105, 0xfe, !PT ;  /* 0x00000054706a7812 */ /* 0x040fe200078efe69 */
[----:B------:R-:W-:Y:S01]  /*5250*/  IMAD.MOV.U32 R27, RZ, RZ, R49 ;  /* 0x000000ffff1b7224 */ /* 0x000fe200078e0031 */
[C---:B------:R-:W-:Y:S01]  /*5260*/  LOP3.LUT R108, R112.reuse, 0x50, R105, 0xfe, !PT ;  /* 0x00000050706c7812 */ /* 0x040fe200078efe69 */
[----:B------:R-:W-:Y:S01]  /*5270*/  IMAD.MOV.U32 R9, RZ, RZ, R11 ;  /* 0x000000ffff097224 */ /* 0x000fe200078e000b */
[----:B------:R-:W-:Y:S01]  /*5280*/  STS.128 [R3+0xa80], R32 ;  /* 0x000a802003007388 */ /* 0x000fe20000000c00 */
[----:B-1----:R-:W-:Y:S01]  /*5290*/  IMAD.MOV.U32 R7, RZ, RZ, R50 ;  /* 0x000000ffff077224 */ /* 0x002fe200078e0032 */
[C---:B------:R-:W-:Y:S01]  /*52a0*/  LOP3.LUT R114, R112.reuse, 0x48, R105, 0xfe, !PT ;  /* 0x0000004870727812 */ /* 0x040fe200078efe69 */
[----:B------:R-:W-:Y:S01]  /*52b0*/  IMAD.MOV.U32 R25, RZ, RZ, R41 ;  /* 0x000000ffff197224 */ /* 0x000fe200078e0029 */
[C---:B------:R-:W-:Y:S01]  /*52c0*/  LOP3.LUT R116, R112.reuse, 0x44, R105, 0xfe, !PT ;  /* 0x0000004470747812 */ /* 0x040fe200078efe69 */
[----:B------:R-:W-:Y:S01]  /*52d0*/  IMAD.MOV.U32 R26, RZ, RZ, R45 ;  /* 0x000000ffff1a7224 */ /* 0x000fe200078e002d */
[C-C-:B------:R-:W-:Y:S01]  /*52e0*/  LOP3.LUT R118, R112.reuse, 0x40, R105.reuse, 0xfe, !PT ;  /* 0x0000004070767812 */ /* 0x140fe200078efe69 */
[----:B---3--:R-:W-:Y:S01]  /*52f0*/  IMAD.MOV.U32 R17, RZ, RZ, R8 ;  /* 0x000000ffff117224 */ /* 0x008fe200078e0008 */
[C-C-:B------:R-:W-:Y:S01]  /*5300*/  LOP3.LUT R120, R112.reuse, 0x3c, R105.reuse, 0xfe, !PT ;  /* 0x0000003c70787812 */ /* 0x140fe200078efe69 */
[----:B------:R-:W-:Y:S01]  /*5310*/  IMAD.MOV.U32 R4, RZ, RZ, R38 ;  /* 0x000000ffff047224 */ /* 0x000fe200078e0026 */
[----:B------:R-:W-:Y:S01]  /*5320*/  STS.128 [R3+0xc00], R24 ;  /* 0x000c001803007388 */ /* 0x000fe20000000c00 */
[----:B----4-:R-:W-:Y:S01]  /*5330*/  IMAD.MOV.U32 R21, RZ, RZ, R10 ;  /* 0x000000ffff157224 */ /* 0x010fe200078e000a */
[----:B------:R-:W-:Y:S01]  /*5340*/  LOP3.LUT R122, R112, 0x38, R105, 0xfe, !PT ;  /* 0x00000038707a7812 */ /* 0x000fe200078efe69 */
[----:B------:R-:W-:-:S02]  /*5350*/  IMAD.MOV.U32 R5, RZ, RZ, R42 ;  /* 0x000000ffff057224 */ /* 0x000fc400078e002a */
[----:B------:R-:W-:Y:S02]  /*5360*/  IMAD.MOV.U32 R6, RZ, RZ, R46 ;  /* 0x000000ffff067224 */ /* 0x000fe400078e002e */
[----:B------:R-:W-:Y:S02]  /*5370*/  IMAD.MOV.U32 R49, RZ, RZ, R43 ;  /* 0x000000ffff317224 */ /* 0x000fe400078e002b */
[----:B------:R-:W-:Y:S01]  /*5380*/  IMAD.MOV.U32 R50, RZ, RZ, R47 ;  /* 0x000000ffff327224 */ /* 0x000fe200078e002f */
[----:B------:R1:W-:Y:S01]  /*5390*/  STS.128 [R3+0x480], R4 ;  /* 0x0004800403007388 */ /* 0x0003e20000000c00 */
[----:B------:R-:W-:Y:S02]  /*53a0*/  IMAD.MOV.U32 R16, RZ, RZ, R68 ;  /* 0x000000ffff107224 */ /* 0x000fe400078e0044 */
[----:B------:R-:W-:Y:S01]  /*53b0*/  IMAD.MOV.U32 R18, RZ, RZ, R12 ;  /* 0x000000ffff127224 */ /* 0x000fe200078e000c */
[----:B------:R-:W-:Y:S01]  /*53c0*/  STS.128 [R3+0xc80], R48 ;  /* 0x000c803003007388 */ /* 0x000fe20000000c00 */
[----:B------:R-:W-:Y:S01]  /*53d0*/  IMAD.MOV.U32 R19, RZ, RZ, R72 ;  /* 0x000000ffff137224 */ /* 0x000fe200078e0048 */
[----:B------:R-:W-:Y:S01]  /*53e0*/  LOP3.LUT R72, R0, 0x40, RZ, 0x3c, !PT ;  /* 0x0000004000487812 */ /* 0x000fe200078e3cff */
[----:B------:R-:W-:Y:S01]  /*53f0*/  IMAD.MOV.U32 R30, RZ, RZ, R13 ;  /* 0x000000ffff1e7224 */ /* 0x000fe200078e000d */
[----:B------:R-:W-:Y:S01]  /*5400*/  LOP3.LUT R12, R112, 0x10, R105, 0xfe, !PT ;  /* 0x00000010700c7812 */ /* 0x000fe200078efe69 */
[----:B------:R-:W-:Y:S01]  /*5410*/  IMAD.MOV.U32 R31, RZ, RZ, R73 ;  /* 0x000000ffff1f7224 */ /* 0x000fe200078e0049 */
[----:B------:R-:W-:Y:S01]  /*5420*/  STS.128 [R3+0x600], R16 ;  /* 0x0006001003007388 */ /* 0x000fe20000000c00 */
[----:B------:R-:W-:-:S02]  /*5430*/  IMAD.MOV.U32 R20, RZ, RZ, R70 ;  /* 0x000000ffff147224 */ /* 0x000fc400078e0046 */
[----:B------:R-:W-:Y:S01]  /*5440*/  IMAD.MOV.U32 R22, RZ, RZ, R14 ;  /* 0x000000ffff167224 */ /* 0x000fe200078e000e */
[----:B------:R-:W-:Y:S01]  /*5450*/  STS.128 [R3+0xe00], R28 ;  /* 0x000e001c03007388 */ /* 0x000fe20000000c00 */
[----:B------:R-:W-:Y:S01]  /*5460*/  IMAD.MOV.U32 R23, RZ, RZ, R74 ;  /* 0x000000ffff177224 */ /* 0x000fe200078e004a */
[----:B-1----:R-:W-:Y:S01]  /*5470*/  LOP3.LUT R6, R112, 0xc, R105, 0xfe, !PT ;  /* 0x0000000c70067812 */ /* 0x002fe200078efe69 */
[----:B------:R-:W-:Y:S02]  /*5480*/  IMAD.MOV.U32 R8, RZ, RZ, R71 ;  /* 0x000000ffff087224 */ /* 0x000fe400078e0047 */
[----:B------:R-:W-:Y:S01]  /*5490*/  IMAD.MOV.U32 R10, RZ, RZ, R15 ;  /* 0x000000ffff0a7224 */ /* 0x000fe200078e000f */
[----:B------:R-:W-:Y:S01]  /*54a0*/  STS.128 [R3+0x680], R20 ;  /* 0x0006801403007388 */ /* 0x000fe20000000c00 */
[----:B------:R-:W-:Y:S02]  /*54b0*/  IMAD.MOV.U32 R11, RZ, RZ, R75 ;  /* 0x000000ffff0b7224 */ /* 0x000fe400078e004b */
[----:B------:R-:W-:-:S03]  /*54c0*/  IMAD R53, R12, R103, RZ ;  /* 0x000000670c357224 */ /* 0x000fc600078e02ff */
[----:B------:R1:W-:Y:S01]  /*54d0*/  STS.128 [R3+0xe80], R8 ;  /* 0x000e800803007388 */ /* 0x0003e20000000c00 */
[----:B------:R-:W-:Y:S01]  /*54e0*/  BAR.SYNC.DEFER_BLOCKING 0x0 ;  /* 0x0000000000007b1d */ /* 0x000fe20000010000 */
[--C-:B-1----:R-:W-:Y:S01]  /*54f0*/  LOP3.LUT R10, R112, 0x4, R105.reuse, 0xfe, !PT ;  /* 0x00000004700a7812 */ /* 0x102fe200078efe69 */
[----:B------:R-:W-:Y:S01]  /*5500*/  IMAD R11, R6, R103, RZ ;  /* 0x00000067060b7224 */ /* 0x000fe200078e02ff */
[----:B------:R-:W-:-:S05]  /*5510*/  LOP3.LUT R8, R112, 0x8, R105, 0xfe, !PT ;  /* 0x0000000870087812 */ /* 0x000fca00078efe69 */
[----:B------:R-:W-:Y:S01]  /*5520*/  IMAD R9, R8, R103, RZ ;  /* 0x0000006708097224 */ /* 0x000fe200078e02ff */
[----:B------:R-:W1:Y:S04]  /*5530*/  LDS.128 R48, [R0+UR5] ;  /* 0x0000000500307984 */ /* 0x000e680008000c00 */
[----:B------:R-:W3:Y:S04]  /*5540*/  LDS.128 R36, [R72+UR5] ;  /* 0x0000000548247984 */ /* 0x000ee80008000c00 */
[----:B------:R-:W4:Y:S04]  /*5550*/  LDS.128 R44, [R0+UR5+0x1000] ;  /* 0x00100005002c7984 */ /* 0x000f280008000c00 */
[----:B------:R-:W5:Y:S04]  /*5560*/  LDS.128 R28, [R72+UR5+0x1000] ;  /* 0x00100005481c7984 */ /* 0x000f680008000c00 */
[----:B------:R-:W1:Y:S04]  /*5570*/  LDS.128 R40, [R0+UR5+0x2000] ;  /* 0x0020000500287984 */ /* 0x000e680008000c00 */
[----:B------:R-:W1:Y:S04]  /*5580*/  LDS.128 R20, [R72+UR5+0x2000] ;  /* 0x0020000548147984 */ /* 0x000e680008000c00 */
[----:B------:R-:W1:Y:S04]  /*5590*/  LDS.128 R32, [R0+UR5+0x3000] ;  /* 0x0030000500207984 */ /* 0x000e680008000c00 */
[----:B------:R-:W1:Y:S04]  /*55a0*/  LDS.128 R16, [R72+UR5+0x3000] ;  /* 0x0030000548107984 */ /* 0x000e680008000c00 */
[----:B------:R-:W1:Y:S04]  /*55b0*/  LDS.128 R24, [R0+UR5+0x4000] ;  /* 0x0040000500187984 */ /* 0x000e680008000c00 */
[----:B------:R-:W-:Y:S04]  /*55c0*/  LDS.128 R64, [R0+UR5+0x5000] ;  /* 0x0050000500407984 */ /* 0x000fe80008000c00 */
[----:B------:R-:W-:Y:S01]  /*55d0*/  LDS.128 R68, [R0+UR5+0x7000] ;  /* 0x0070000500447984 */ /* 0x000fe20008000c00 */
[C---:B--2---:R-:W-:Y:S01]  /*55e0*/  IMAD R4, R60.reuse, UR4, RZ ;  /* 0x000000043c047c24 */ /* 0x044fe2000f8e02ff */
[----:B------:R-:W-:-:S02]  /*55f0*/  ISETP.GE.AND P0, PT, R60, R110, PT ;  /* 0x0000006e3c00720c */ /* 0x000fc40003f06270 */
[----:B------:R-:W-:Y:S01]  /*5600*/  LDS.128 R60, [R0+UR5+0x6000] ;  /* 0x00600005003c7984 */ /* 0x000fe20008000c00 */
[----:B------:R-:W-:Y:S02]  /*5610*/  LOP3.LUT R110, R112, 0x4c, R105, 0xfe, !PT ;  /* 0x0000004c706e7812 */ /* 0x000fe400078efe69 */
[----:B------:R-:W-:Y:S02]  /*5620*/  LEA R2, P1, R4, UR6, 0x2 ;  /* 0x0000000604027c11 */ /* 0x000fe4000f8210ff */
[C---:B------:R-:W-:Y:S01]  /*5630*/  ISETP.LT.AND P3, PT, R10.reuse, R111, !P0 ;  /* 0x0000006f0a00720c */ /* 0x040fe20004761270 */
[----:B------:R-:W-:Y:S01]  /*5640*/  IMAD R10, R10, R103, RZ ;  /* 0x000000670a0a7224 */ /* 0x000fe200078e02ff */
[----:B------:R-:W-:Y:S02]  /*5650*/  LEA.HI.X.SX32 R3, R4, UR7, 0x2, P1 ;  /* 0x0000000704037c11 */ /* 0x000fe400088f16ff */
[----:B------:R-:W-:Y:S02]  /*5660*/  LOP3.LUT R4, R112, R105, RZ, 0xfc, !PT ;  /* 0x0000006970047212 */ /* 0x000fe400078efcff */
[----:B------:R-:W-:-:S02]  /*5670*/  ISETP.LT.AND P1, PT, R6, R111, !P0 ;  /* 0x0000006f0600720c */ /* 0x000fc40004721270 */
[C---:B------:R-:W-:Y:S01]  /*5680*/  ISETP.LT.AND P4, PT, R4.reuse, R111, !P0 ;  /* 0x0000006f0400720c */ /* 0x040fe20004781270 */
[----:B------:R-:W-:Y:S01]  /*5690*/  IMAD R56, R4, R103, RZ ;  /* 0x0000006704387224 */ /* 0x000fe200078e02ff */
[-C--:B------:R-:W-:Y:S02]  /*56a0*/  LEA R6, P5, R10, R2.reuse, 0x2 ;  /* 0x000000020a067211 */ /* 0x080fe400078a10ff */
[----:B------:R-:W-:Y:S02]  /*56b0*/  ISETP.LT.AND P2, PT, R8, R111, !P0 ;  /* 0x0000006f0800720c */ /* 0x000fe40004741270 */
[-C--:B------:R-:W-:Y:S02]  /*56c0*/  LEA R4, P6, R56, R2.reuse, 0x2 ;  /* 0x0000000238047211 */ /* 0x080fe400078c10ff */
[-C--:B------:R-:W-:Y:S02]  /*56d0*/  LEA.HI.X.SX32 R7, R10, R3.reuse, 0x2, P5 ;  /* 0x000000030a077211 */ /* 0x080fe400028f16ff */
[----:B------:R-:W-:Y:S01]  /*56e0*/  LEA.HI.X.SX32 R5, R56, R3, 0x2, P6 ;  /* 0x0000000338057211 */ /* 0x000fe200030f16ff */
[----:B------:R-:W-:Y:S01]  /*56f0*/  IMAD R56, R103, 0x20, R56 ;  /* 0x0000002067387824 */ /* 0x000fe200078e0238 */
[----:B------:R-:W-:-:S02]  /*5700*/  LEA R8, P6, R9, R2, 0x2 ;  /* 0x0000000209087211 */ /* 0x000fc400078c10ff */
[----:B------:R-:W-:Y:S01]  /*5710*/  LEA R10, P5, R11, R2, 0x2 ;  /* 0x000000020b0a7211 */ /* 0x000fe200078a10ff */
[----:B-1----:R1:W-:Y:S01]  /*5720*/  @P4 STG.E desc[UR10][R4.64], R48 ;  /* 0x0000003004004986 */ /* 0x0023e2000c10190a */
[-C--:B------:R-:W-:Y:S01]  /*5730*/  LEA.HI.X.SX32 R9, R9, R3.reuse, 0x2, P6 ;  /* 0x0000000309097211 */ /* 0x080fe200030f16ff */
[----:B------:R-:W-:Y:S01]  /*5740*/  IMAD R74, R103, 0x4, R56 ;  /* 0x00000004674a7824 */ /* 0x000fe200078e0238 */
[----:B------:R-:W-:Y:S01]  /*5750*/  LEA.HI.X.SX32 R11, R11, R3, 0x2, P5 ;  /* 0x000000030b0b7211 */ /* 0x000fe200028f16ff */
[----:B---3--:R2:W-:Y:S01]  /*5760*/  @P3 STG.E desc[UR10][R6.64], R36 ;  /* 0x0000002406003986 */ /* 0x0085e2000c10190a */
[-C--:B------:R-:W-:Y:S01]  /*5770*/  ISETP.LT.AND P3, PT, R12, R111.reuse, !P0 ;  /* 0x0000006f0c00720c */ /* 0x080fe20004761270 */
[----:B------:R-:W-:Y:S01]  /*5780*/  IMAD R124, R103, 0x4, R74 ;  /* 0x00000004677c7824 */ /* 0x000fe200078e024a */
[C---:B------:R-:W-:Y:S01]  /*5790*/  ISETP.LT.AND P4, PT, R54.reuse, R111, !P0 ;  /* 0x0000006f3600720c */ /* 0x040fe20004781270 */
[----:B------:R-:W3:Y:S01]  /*57a0*/  LDS.128 R12, [R72+UR5+0x4000] ;  /* 0x00400005480c7984 */ /* 0x000ee20008000c00 */
[----:B------:R-:W-:-:S02]  /*57b0*/  IMAD R54, R54, R103, RZ ;  /* 0x0000006736367224 */ /* 0x000fc400078e02ff */
[----:B------:R-:W-:Y:S01]  /*57c0*/  IMAD R87, R103, 0x4, R124 ;  /* 0x0000000467577824 */ /* 0x000fe200078e027c */
[----:B----4-:R4:W-:Y:S01]  /*57d0*/  @P2 STG.E desc[UR10][R8.64], R44 ;  /* 0x0000002c08002986 */ /* 0x0109e2000c10190a */
[CC--:B-1----:R-:W-:Y:S02]  /*57e0*/  LEA R4, P2, R53.reuse, R2.reuse, 0x2 ;  /* 0x0000000235047211 */ /* 0x0c2fe400078410ff */
[----:B------:R-:W-:Y:S01]  /*57f0*/  LOP3.LUT R48, R112, 0xa8, R105, 0xfe, !PT ;  /* 0x000000a870307812 */ /* 0x000fe200078efe69 */
[----:B-----5:R1:W-:Y:S01]  /*5800*/  @P1 STG.E desc[UR10][R10.64], R28 ;  /* 0x0000001c0a001986 */ /* 0x0203e2000c10190a */
[----:B------:R-:W-:Y:S01]  /*5810*/  LEA.HI.X.SX32 R5, R53, R3, 0x2, P2 ;  /* 0x0000000335057211 */ /* 0x000fe200010f16ff */
[----:B------:R-:W-:Y:S01]  /*5820*/  IMAD R0, R103, 0x4, R87 ;  /* 0x0000000467007824 */ /* 0x000fe200078e0257 */
[C---:B------:R-:W-:Y:S01]  /*5830*/  ISETP.LT.AND P1, PT, R52.reuse, R111, !P0 ;  /* 0x0000006f3400720c */ /* 0x040fe20004721270 */
[----:B------:R-:W-:Y:S01]  /*5840*/  IMAD R52, R52, R103, RZ ;  /* 0x0000006734347224 */ /* 0x000fe200078e02ff */
[----:B--2---:R-:W-:Y:S01]  /*5850*/  LEA R6, P6, R54, R2, 0x2 ;  /* 0x0000000236067211 */ /* 0x004fe200078c10ff */
[----:B------:R2:W-:Y:S01]  /*5860*/  @P3 STG.E desc[UR10][R4.64], R40 ;  /* 0x0000002804003986 */ /* 0x0005e2000c10190a */
[----:B------:R-:W-:-:S02]  /*5870*/  LOP3.LUT R36, R112, 0xb4, R105, 0xfe, !PT ;  /* 0x000000b470247812 */ /* 0x000fc400078efe69 */
[--C-:B----4-:R-:W-:Y:S02]  /*5880*/  LOP3.LUT R8, R112, 0x20, R105.reuse, 0xfe, !PT ;  /* 0x0000002070087812 */ /* 0x110fe400078efe69 */
[----:B------:R-:W-:Y:S02]  /*5890*/  LEA.HI.X.SX32 R7, R54, R3, 0x2, P6 ;  /* 0x0000000336077211 */ /* 0x000fe400030f16ff */
[----:B-1----:R-:W-:Y:S02]  /*58a0*/  LOP3.LUT R10, R112, 0x24, R105, 0xfe, !PT ;  /* 0x00000024700a7812 */ /* 0x002fe400078efe69 */
[-C--:B------:R-:W-:Y:S01]  /*58b0*/  ISETP.LT.AND P2, PT, R8, R111.reuse, !P0 ;  /* 0x0000006f0800720c */ /* 0x080fe20004741270 */
[----:B------:R1:W-:Y:S01]  /*58c0*/  @P4 STG.E desc[UR10][R6.64], R20 ;  /* 0x0000001406004986 */ /* 0x0003e2000c10190a */
[----:B------:R-:W-:Y:S02]  /*58d0*/  ISETP.LT.AND P3, PT, R10, R111, !P0 ;  /* 0x0000006f0a00720c */ /* 0x000fe40004761270 */
[----:B------:R-:W-:-:S02]  /*58e0*/  LEA R8, P5, R52, R2, 0x2 ;  /* 0x0000000234087211 */ /* 0x000fc400078a10ff */
[----:B------:R-:W-:Y:S02]  /*58f0*/  LOP3.LUT R10, R112, 0x1c, R105, 0xfe, !PT ;  /* 0x0000001c700a7812 */ /* 0x000fe400078efe69 */
[----:B------:R-:W-:Y:S02]  /*5900*/  LEA.HI.X.SX32 R9, R52, R3, 0x2, P5 ;  /* 0x0000000334097211 */ /* 0x000fe400028f16ff */
[C---:B------:R-:W-:Y:S01]  /*5910*/  ISETP.LT.AND P5, PT, R10.reuse, R111, !P0 ;  /* 0x0000006f0a00720c */ /* 0x040fe200047a1270 */
[----:B------:R-:W-:Y:S01]  /*5920*/  IMAD R11, R10, R103, RZ ;  /* 0x000000670a0b7224 */ /* 0x000fe200078e02ff */
[-C--:B------:R-:W-:Y:S01]  /*5930*/  LEA R52, P4, R56, R2.reuse, 0x2 ;  /* 0x0000000238347211 */ /* 0x080fe200078810ff */
[----:B------:R4:W-:Y:S01]  /*5940*/  @P1 STG.E desc[UR10][R8.64], R32 ;  /* 0x0000002008001986 */ /* 0x0009e2000c10190a */
[-C--:B------:R-:W-:Y:S02]  /*5950*/  LEA R54, P6, R74, R2.reuse, 0x2 ;  /* 0x000000024a367211 */ /* 0x080fe400078c10ff */
[----:B------:R-:W-:-:S02]  /*5960*/  LEA R10, P1, R11, R2, 0x2 ;  /* 0x000000020b0a7211 */ /* 0x000fc400078210ff */
[-C--:B------:R-:W-:Y:S02]  /*5970*/  LEA.HI.X.SX32 R53, R56, R3.reuse, 0x2, P4 ;  /* 0x0000000338357211 */ /* 0x080fe400020f16ff */
[----:B------:R-:W5:Y:S01]  /*5980*/  LDS.128 R56, [R72+UR5+0x5000] ;  /* 0x0050000548387984 */ /* 0x000f620008000c00 */
[-C--:B------:R-:W-:Y:S02]  /*5990*/  LEA.HI.X.SX32 R11, R11, R3.reuse, 0x2, P1 ;  /* 0x000000030b0b7211 */ /* 0x080fe400008f16ff */
[----:B------:R-:W-:Y:S02]  /*59a0*/  LEA.HI.X.SX32 R55, R74, R3, 0x2, P6 ;  /* 0x000000034a377211 */ /* 0x000fe400030f16ff */
[C-C-:B--2---:R-:W-:Y:S01]  /*59b0*/  LOP3.LUT R4, R112.reuse, 0x28, R105.reuse, 0xfe, !PT ;  /* 0x0000002870047812 */ /* 0x144fe200078efe69 */
[----:B------:R2:W-:Y:S01]  /*59c0*/  @P5 STG.E desc[UR10][R10.64], R16 ;  /* 0x000000100a005986 */ /* 0x0005e2000c10190a */
[----:B------:R-:W-:Y:S02]  /*59d0*/  LOP3.LUT R28, R112, 0x2c, R105, 0xfe, !PT ;  /* 0x0000002c701c7812 */ /* 0x000fe400078efe69 */
[----:B------:R-:W-:Y:S01]  /*59e0*/  ISETP.LT.AND P1, PT, R4, R111, !P0 ;  /* 0x0000006f0400720c */ /* 0x000fe20004721270 */
[----:B------:R-:W-:Y:S01]  /*59f0*/  @P2 STG.E desc[UR10][R52.64], R24 ;  /* 0x0000001834002986 */ /* 0x000fe2000c10190a */
[----:B------:R-:W-:-:S02]  /*5a00*/  LEA R82, P2, R124, R2, 0x2 ;  /* 0x000000027c527211 */ /* 0x000fc400078410ff */
[----:B------:R-:W-:Y:S01]  /*5a10*/  ISETP.LT.AND P4, PT, R28, R111, !P0 ;  /* 0x0000006f1c00720c */ /* 0x000fe20004781270 */
[----:B---3--:R3:W-:Y:S01]  /*5a20*/  @P3 STG.E desc[UR10][R54.64], R12 ;  /* 0x0000000c36003986 */ /* 0x0087e2000c10190a */
[----:B------:R-:W-:Y:S02]  /*5a30*/  LEA.HI.X.SX32 R83, R124, R3, 0x2, P2 ;  /* 0x000000037c537211 */ /* 0x000fe400010f16ff */
[C-C-:B------:R-:W-:Y:S01]  /*5a40*/  LOP3.LUT R4, R112.reuse, 0xec, R105.reuse, 0xfe, !PT ;  /* 0x000000ec70047812 */ /* 0x140fe200078efe69 */
[----:B------:R-:W5:Y:S01]  /*5a50*/  LDS.128 R52, [R72+UR5+0x6000] ;  /* 0x0060000548347984 */ /* 0x000f620008000c00 */
[C-C-:B------:R-:W-:Y:S02]  /*5a60*/  LOP3.LUT R5, R112.reuse, 0xe8, R105.reuse, 0xfe, !PT ;  /* 0x000000e870057812 */ /* 0x140fe400078efe69 */
[C-C-:B-1----:R-:W-:Y:S01]  /*5a70*/  LOP3.LUT R6, R112.reuse, 0xe4, R105.reuse, 0xfe, !PT ;  /* 0x000000e470067812 */ /* 0x142fe200078efe69 */
[----:B------:R-:W1:Y:S01]  /*5a80*/  LDS.128 R72, [R72+UR5+0x7000] ;  /* 0x0070000548487984 */ /* 0x000e620008000c00 */
[----:B------:R-:W-:-:S02]  /*5a90*/  LOP3.LUT R7, R112, 0xe0, R105, 0xfe, !PT ;  /* 0x000000e070077812 */ /* 0x000fc400078efe69 */
[C-C-:B----4-:R-:W-:Y:S01]  /*5aa0*/  LOP3.LUT R8, R112.reuse, 0xdc, R105.reuse, 0xfe, !PT ;  /* 0x000000dc70087812 */ /* 0x150fe200078efe69 */
[----:B------:R4:W-:Y:S01]  /*5ab0*/  @P1 STG.E desc[UR10][R82.64], R64 ;  /* 0x0000004052001986 */ /* 0x0009e2000c10190a */
[C-C-:B------:R-:W-:Y:S02]  /*5ac0*/  LOP3.LUT R9, R112.reuse, 0xd8, R105.reuse, 0xfe, !PT ;  /* 0x000000d870097812 */ /* 0x140fe400078efe69 */
[C-C-:B--2---:R-:W-:Y:S02]  /*5ad0*/  LOP3.LUT R10, R112.reuse, 0xd4, R105.reuse, 0xfe, !PT ;  /* 0x000000d4700a7812 */ /* 0x144fe400078efe69 */
[C-C-:B------:R-:W-:Y:S02]  /*5ae0*/  LOP3.LUT R11, R112.reuse, 0xd0, R105.reuse, 0xfe, !PT ;  /* 0x000000d0700b7812 */ /* 0x140fe400078efe69 */
[C-C-:B---3--:R-:W-:Y:S02]  /*5af0*/  LOP3.LUT R12, R112.reuse, 0xcc, R105.reuse, 0xfe, !PT ;  /* 0x000000cc700c7812 */ /* 0x148fe400078efe69 */
[----:B------:R-:W-:-:S02]  /*5b00*/  LOP3.LUT R16, R112, 0xc8, R105, 0xfe, !PT ;  /* 0x000000c870107812 */ /* 0x000fc400078efe69 */
[C-C-:B------:R-:W-:Y:S02]  /*5b10*/  LOP3.LUT R20, R112.reuse, 0xc4, R105.reuse, 0xfe, !PT ;  /* 0x000000c470147812 */ /* 0x140fe400078efe69 */
[C-C-:B------:R-:W-:Y:S02]  /*5b20*/  LOP3.LUT R24, R112.reuse, 0xc0, R105.reuse, 0xfe, !PT ;  /* 0x000000c070187812 */ /* 0x140fe400078efe69 */
[C-C-:B------:R-:W-:Y:S02]  /*5b30*/  LOP3.LUT R28, R112.reuse, 0xbc, R105.reuse, 0xfe, !PT ;  /* 0x000000bc701c7812 */ /* 0x140fe400078efe69 */
[C-C-:B------:R-:W-:Y:S02]  /*5b40*/  LOP3.LUT R32, R112.reuse, 0xb8, R105.reuse, 0xfe, !PT ;  /* 0x000000b870207812 */ /* 0x140fe400078efe69 */
[C-C-:B------:R-:W-:Y:S02]  /*5b50*/  LOP3.LUT R40, R112.reuse, 0xb0, R105.reuse, 0xfe, !PT ;  /* 0x000000b070287812 */ /* 0x140fe400078efe69 */
[----:B------:R-:W-:-:S02]  /*5b60*/  LOP3.LUT R44, R112, 0xac, R105, 0xfe, !PT ;  /* 0x000000ac702c7812 */ /* 0x000fc400078efe69 */
[-C--:B------:R-:W-:Y:S02]  /*5b70*/  ISETP.LT.AND P3, PT, R86, R111.reuse, !P0 ;  /* 0x0000006f5600720c */ /* 0x080fe40004761270 */
[----:B------:R-:W-:Y:S02]  /*5b80*/  LOP3.LUT R112, R112, 0x34, R105, 0xfe, !PT ;  /* 0x0000003470707812 */ /* 0x000fe400078efe69 */
[-C--:B------:R-:W-:Y:S02]  /*5b90*/  LEA R86, P6, R87, R2.reuse, 0x2 ;  /* 0x0000000257567211 */ /* 0x080fe400078c10ff */
[----:B------:R-:W-:Y:S01]  /*5ba0*/  ISETP.LT.AND P5, PT, R112, R111, !P0 ;  /* 0x0000006f7000720c */ /* 0x000fe200047a1270 */
[----:B------:R-:W-:Y:S01]  /*5bb0*/  IMAD R112, R103, 0x4, R0 ;  /* 0x0000000467707824 */ /* 0x000fe200078e0200 */
[----:B------:R-:W-:Y:S02]  /*5bc0*/  LEA.HI.X.SX32 R87, R87, R3, 0x2, P6 ;  /* 0x0000000357577211 */ /* 0x000fe400030f16ff */
[----:B----4-:R-:W-:-:S02]  /*5bd0*/  LEA R82, P1, R0, R2, 0x2 ;  /* 0x0000000200527211 */ /* 0x010fc400078210ff */
[----:B------:R-:W-:Y:S01]  /*5be0*/  ISETP.LT.AND P2, PT, R122, R111, !P0 ;  /* 0x0000006f7a00720c */ /* 0x000fe20004741270 */
[----:B-----5:R2:W-:Y:S01]  /*5bf0*/  @P4 STG.E desc[UR10][R86.64], R56 ;  /* 0x0000003856004986 */ /* 0x0205e2000c10190a */
[----:B------:R-:W-:Y:S01]  /*5c00*/  LEA.HI.X.SX32 R83, R0, R3, 0x2, P1 ;  /* 0x0000000300537211 */ /* 0x000fe200008f16ff */
[C---:B------:R-:W-:Y:S01]  /*5c10*/  IMAD R0, R103.reuse, 0x4, R112 ;  /* 0x0000000467007824 */ /* 0x040fe200078e0270 */
[-C--:B------:R-:W-:Y:S02]  /*5c20*/  ISETP.LT.AND P4, PT, R120, R111.reuse, !P0 ;  /* 0x0000006f7800720c */ /* 0x080fe40004781270 */
[----:B------:R-:W-:Y:S01]  /*5c30*/  ISETP.LT.AND P1, PT, R118, R111, !P0 ;  /* 0x0000006f7600720c */ /* 0x000fe20004721270 */
[----:B------:R3:W-:Y:S01]  /*5c40*/  @P3 STG.E desc[UR10][R82.64], R60 ;  /* 0x0000003c52003986 */ /* 0x0007e2000c10190a */
[----:B------:R-:W-:Y:S01]  /*5c50*/  IMAD R64, R103, 0x4, R0 ;  /* 0x0000000467407824 */ /* 0x000fe200078e0200 */
[----:B--2---:R-:W-:-:S04]  /*5c60*/  LEA R86, P6, R112, R2, 0x2 ;  /* 0x0000000270567211 */ /* 0x004fc800078c10ff */
[----:B------:R-:W-:Y:S02]  /*5c70*/  LEA.HI.X.SX32 R87, R112, R3, 0x2, P6 ;  /* 0x0000000370577211 */ /* 0x000fe400030f16ff */
[----:B---3--:R-:W-:-:S03]  /*5c80*/  LEA R82, P3, R0, R2, 0x2 ;  /* 0x0000000200527211 */ /* 0x008fc600078610ff */
[----:B------:R2:W-:Y:S01]  /*5c90*/  @P5 STG.E desc[UR10][R86.64], R52 ;  /* 0x0000003456005986 */ /* 0x0005e2000c10190a */
        /* <DEDUP_REMOVED lines=9> */
[----:B-1----:R1:W-:Y:S01]  /*5d30*/  @P4 STG.E desc[UR10][R86.64], R72 ;  /* 0x0000004856004986 */ /* 0x0023e2000c10190a */
[----:B------:R-:W-:Y:S01]  /*5d40*/  LEA.HI.X.SX32 R83, R0, R3, 0x2, P2 ;  /* 0x0000000300537211 */ /* 0x000fe200010f16ff */
[C---:B------:R-:W-:Y:S01]  /*5d50*/  IMAD R0, R103.reuse, 0x4, R56 ;  /* 0x0000000467007824 */ /* 0x040fe200078e0238 */
[-C--:B------:R-:W-:Y:S02]  /*5d60*/  ISETP.LT.AND P4, PT, R110, R111.reuse, !P0 ;  /* 0x0000006f6e00720c */ /* 0x080fe40004781270 */
[----:B------:R-:W-:Y:S01]  /*5d70*/  ISETP.LT.AND P2, PT, R108, R111, !P0 ;  /* 0x0000006f6c00720c */ /* 0x000fe20004741270 */
[----:B------:R2:W-:Y:S01]  /*5d80*/  @P1 STG.E desc[UR10][R82.64], R49 ;  /* 0x0000003152001986 */ /* 0x0005e2000c10190a */
[----:B------:R-:W-:Y:S01]  /*5d90*/  IMAD R52, R103, 0x4, R0 ;  /* 0x0000000467347824 */ /* 0x000fe200078e0200 */
[----:B-1----:R-:W-:-:S04]  /*5da0*/  LEA R86, P6, R56, R2, 0x2 ;  /* 0x0000000238567211 */ /* 0x002fc800078c10ff */
[----:B------:R-:W-:Y:S02]  /*5db0*/  LEA.HI.X.SX32 R87, R56, R3, 0x2, P6 ;  /* 0x0000000338577211 */ /* 0x000fe400030f16ff */
[----:B--2---:R-:W-:-:S03]  /*5dc0*/  LEA R82, P1, R0, R2, 0x2 ;  /* 0x0000000200527211 */ /* 0x004fc600078210ff */
[----:B------:R1:W-:Y:S01]  /*5dd0*/  @P5 STG.E desc[UR10][R86.64], R37 ;  /* 0x0000002556005986 */ /* 0x0003e2000c10190a */
[----:B------:R-:W-:Y:S01]  /*5de0*/  LEA.HI.X.SX32 R83, R0, R3, 0x2, P1 ;  /* 0x0000000300537211 */ /* 0x000fe200008f16ff */
[----:B------:R-:W-:Y:S01]  /*5df0*/  IMAD R0, R103, 0x4, R52 ;  /* 0x0000000467007824 */ /* 0x000fe200078e0234 */
[-C--:B------:R-:W-:Y:S02]  /*5e00*/  ISETP.LT.AND P5, PT, R106, R111.reuse, !P0 ;  /* 0x0000006f6a00720c */ /* 0x080fe400047a1270 */
[----:B------:R-:W-:Y:S01]  /*5e10*/  ISETP.LT.AND P1, PT, R104, R111, !P0 ;  /* 0x0000006f6800720c */ /* 0x000fe20004721270 */
[----:B------:R2:W-:Y:S01]  /*5e20*/  @P3 STG.E desc[UR10][R82.64], R45 ;  /* 0x0000002d52003986 */ /* 0x0005e2000c10190a */
[----:B-1----:R-:W-:-:S04]  /*5e30*/  LEA R86, P6, R52, R2, 0x2 ;  /* 0x0000000234567211 */ /* 0x002fc800078c10ff */
[----:B------:R-:W-:Y:S01]  /*5e40*/  LEA.HI.X.SX32 R87, R52, R3, 0x2, P6 ;  /* 0x0000000334577211 */ /* 0x000fe200030f16ff */
[----:B------:R-:W-:Y:S01]  /*5e50*/  IMAD R52, R103, 0x4, R0 ;  /* 0x0000000467347824 */ /* 0x000fe200078e0200 */
        /* <DEDUP_REMOVED lines=37> */
[----:B------:R-:W-:-:S04]  /*60b0*/  LEA R92, P2, R0, R2, 0x2 ;  /* 0x00000002005c7211 */ /* 0x000fc800078410ff */
[----:B------:R-:W-:Y:S02]  /*60c0*/  LEA.HI.X.SX32 R93, R0, R3, 0x2, P2 ;  /* 0x00000003005d7211 */ /* 0x000fe400010f16ff */
[C---:B-1----:R-:W-:Y:S02]  /*60d0*/  LEA R86, P6, R52.reuse, R2, 0x2 ;  /* 0x0000000234567211 */ /* 0x042fe400078c10ff */
[----:B------:R-:W-:Y:S02]  /*60e0*/  ISETP.LT.AND P2, PT, R89, R111, !P0 ;  /* 0x0000006f5900720c */ /* 0x000fe40004741270 */
[----:B------:R-:W-:Y:S01]  /*60f0*/  LEA.HI.X.SX32 R87, R52, R3, 0x2, P6 ;  /* 0x0000000334577211 */ /* 0x000fe200030f16ff */
[----:B------:R-:W-:-:S04]  /*6100*/  IMAD R52, R103, 0x4, R0 ;  /* 0x0000000467347824 */ /* 0x000fc800078e0200 */
[C---:B------:R-:W-:Y:S01]  /*6110*/  IMAD R0, R103.reuse, 0x4, R52 ;  /* 0x0000000467007824 */ /* 0x040fe200078e0234 */
[-C--:B------:R-:W-:Y:S01]  /*6120*/  LEA R104, P6, R52, R2.reuse, 0x2 ;  /* 0x0000000234687211 */ /* 0x080fe200078c10ff */
[----:B------:R1:W-:Y:S01]  /*6130*/  @P4 STG.E desc[UR10][R86.64], R57 ;  /* 0x0000003956004986 */ /* 0x0003e2000c10190a */
[----:B------:R-:W-:Y:S02]  /*6140*/  ISETP.LT.AND P4, PT, R90, R111, !P0 ;  /* 0x0000006f5a00720c */ /* 0x000fe40004781270 */
[-C--:B------:R-:W-:Y:S01]  /*6150*/  LEA.HI.X.SX32 R105, R52, R3.reuse, 0x2, P6 ;  /* 0x0000000334697211 */ /* 0x080fe200030f16ff */
[----:B------:R3:W-:Y:S01]  /*6160*/  @P1 STG.E desc[UR10][R92.64], R61 ;  /* 0x0000003d5c001986 */ /* 0x0007e2000c10190a */
[CC--:B------:R-:W-:Y:S01]  /*6170*/  LEA R64, P1, R0.reuse, R2.reuse, 0x2 ;  /* 0x0000000200407211 */ /* 0x0c0fe200078210ff */
[C---:B------:R-:W-:Y:S02]  /*6180*/  IMAD R52, R103.reuse, 0x4, R0 ;  /* 0x0000000467347824 */ /* 0x040fe400078e0200 */
[----:B------:R4:W-:Y:S01]  /*6190*/  @P5 STG.E desc[UR10][R104.64], R53 ;  /* 0x0000003568005986 */ /* 0x0009e2000c10190a */
[----:B--2---:R-:W-:Y:S01]  /*61a0*/  LEA.HI.X.SX32 R65, R0, R3, 0x2, P1 ;  /* 0x0000000300417211 */ /* 0x004fe200008f16ff */
[----:B------:R-:W-:Y:S01]  /*61b0*/  IMAD R0, R103, 0x4, R52 ;  /* 0x0000000467007824 */ /* 0x000fe200078e0234 */
[----:B------:R-:W-:-:S02]  /*61c0*/  LEA R56, P6, R52, R2, 0x2 ;  /* 0x0000000234387211 */ /* 0x000fc400078c10ff */
[----:B------:R-:W-:Y:S01]  /*61d0*/  ISETP.LT.AND P5, PT, R88, R111, !P0 ;  /* 0x0000006f5800720c */ /* 0x000fe200047a1270 */
[----:B------:R2:W-:Y:S01]  /*61e0*/  @P3 STG.E desc[UR10][R64.64], R69 ;  /* 0x0000004540003986 */ /* 0x0005e2000c10190a */
[-C--:B------:R-:W-:Y:S01]  /*61f0*/  LEA R60, P3, R0, R2.reuse, 0x2 ;  /* 0x00000002003c7211 */ /* 0x080fe200078610ff */
[C---:B------:R-:W-:Y:S01]  /*6200*/  IMAD R68, R103.reuse, 0x4, R0 ;  /* 0x0000000467447824 */ /* 0x040fe200078e0200 */
[-C--:B-1----:R-:W-:Y:S02]  /*6210*/  LEA.HI.X.SX32 R57, R52, R3.reuse, 0x2, P6 ;  /* 0x0000000334397211 */ /* 0x082fe400030f16ff */
[----:B---3--:R-:W-:Y:S01]  /*6220*/  LEA.HI.X.SX32 R61, R0, R3, 0x2, P3 ;  /* 0x00000003003d7211 */ /* 0x008fe200018f16ff */
[----:B------:R-:W-:Y:S01]  /*6230*/  IMAD R0, R103, 0x4, R68 ;  /* 0x0000000467007824 */ /* 0x000fe200078e0244 */
[----:B------:R-:W-:Y:S01]  /*6240*/  ISETP.LT.AND P1, PT, R85, R111, !P0 ;  /* 0x0000006f5500720c */ /* 0x000fe20004721270 */
[----:B------:R1:W-:Y:S01]  /*6250*/  @P4 STG.E desc[UR10][R56.64], R73 ;  /* 0x0000004938004986 */ /* 0x0003e2000c10190a */
[----:B------:R-:W-:-:S02]  /*6260*/  LEA R52, P6, R68, R2, 0x2 ;  /* 0x0000000244347211 */ /* 0x000fc400078c10ff */
[----:B------:R-:W-:Y:S01]  /*6270*/  ISETP.LT.AND P4, PT, R84, R111, !P0 ;  /* 0x0000006f5400720c */ /* 0x000fe20004781270 */
[----:B------:R3:W-:Y:S01]  /*6280*/  @P2 STG.E desc[UR10][R60.64], R50 ;  /* 0x000000323c002986 */ /* 0x0007e2000c10190a */
[----:B----4-:R-:W-:Y:S01]  /*6290*/  LEA.HI.X.SX32 R53, R68, R3, 0x2, P6 ;  /* 0x0000000344357211 */ /* 0x010fe200030f16ff */
[----:B------:R-:W-:Y:S01]  /*62a0*/  IMAD R68, R103, 0x4, R0 ;  /* 0x0000000467447824 */ /* 0x000fe200078e0200 */
[CC--:B--2---:R-:W-:Y:S02]  /*62b0*/  LEA R64, P2, R0.reuse, R2.reuse, 0x2 ;  /* 0x0000000200407211 */ /* 0x0c4fe400078410ff */
[----:B------:R-:W-:Y:S01]  /*62c0*/  ISETP.LT.AND P3, PT, R81, R111, !P0 ;  /* 0x0000006f5100720c */ /* 0x000fe20004761270 */
[----:B------:R2:W-:Y:S01]  /*62d0*/  @P5 STG.E desc[UR10][R52.64], R38 ;  /* 0x0000002634005986 */ /* 0x0005e2000c10190a */
[----:B------:R-:W-:Y:S01]  /*62e0*/  LEA.HI.X.SX32 R65, R0, R3, 0x2, P2 ;  /* 0x0000000300417211 */ /* 0x000fe200010f16ff */
[----:B------:R-:W-:Y:S01]  /*62f0*/  IMAD R0, R103, 0x4, R68 ;  /* 0x0000000467007824 */ /* 0x000fe200078e0244 */
[----:B-1----:R-:W-:-:S02]  /*6300*/  LEA R56, P6, R68, R2, 0x2 ;  /* 0x0000000244387211 */ /* 0x002fc400078c10ff */
[----:B------:R-:W-:Y:S01]  /*6310*/  ISETP.LT.AND P5, PT, R80, R111, !P0 ;  /* 0x0000006f5000720c */ /* 0x000fe200047a1270 */
[----:B------:R1:W-:Y:S01]  /*6320*/  @P1 STG.E desc[UR10][R64.64], R46 ;  /* 0x0000002e40001986 */ /* 0x0003e2000c10190a */
[-C--:B---3--:R-:W-:Y:S01]  /*6330*/  LEA R60, P1, R0, R2.reuse, 0x2 ;  /* 0x00000002003c7211 */ /* 0x088fe200078210ff */
[C---:B------:R-:W-:Y:S01]  /*6340*/  IMAD R50, R103.reuse, 0x4, R0 ;  /* 0x0000000467327824 */ /* 0x040fe200078e0200 */
[-C--:B------:R-:W-:Y:S02]  /*6350*/  LEA.HI.X.SX32 R57, R68, R3.reuse, 0x2, P6 ;  /* 0x0000000344397211 */ /* 0x080fe400030f16ff */
[----:B------:R-:W-:Y:S01]  /*6360*/  LEA.HI.X.SX32 R61, R0, R3, 0x2, P1 ;  /* 0x00000003003d7211 */ /* 0x000fe200008f16ff */
[----:B------:R-:W-:Y:S01]  /*6370*/  IMAD R0, R103, 0x4, R50 ;  /* 0x0000000467007824 */ /* 0x000fe200078e0232 */
[-C--:B------:R-:W-:Y:S01]  /*6380*/  ISETP.LT.AND P2, PT, R79, R111.reuse, !P0 ;  /* 0x0000006f4f00720c */ /* 0x080fe20004741270 */
[----:B------:R3:W-:Y:S01]  /*6390*/  @P4 STG.E desc[UR10][R56.64], R30 ;  /* 0x0000001e38004986 */ /* 0x0007e2000c10190a */
[-C--:B--2---:R-:W-:Y:S01]  /*63a0*/  LEA R52, P6, R50, R2.reuse, 0x2 ;  /* 0x0000000232347211 */ /* 0x084fe200078c10ff */
[----:B------:R-:W-:Y:S01]  /*63b0*/  IMAD R38, R103, 0x4, R0 ;  /* 0x0000000467267824 */ /* 0x000fe200078e0200 */
[----:B------:R-:W-:Y:S01]  /*63c0*/  ISETP.LT.AND P4, PT, R78, R111, !P0 ;  /* 0x0000006f4e00720c */ /* 0x000fe20004781270 */
[----:B------:R-:W-:Y:S01]  /*63d0*/  @P3 STG.E desc[UR10][R60.64], R42 ;  /* 0x0000002a3c003986 */ /* 0x000fe2000c10190a */
[----:B-1----:R-:W-:-:S02]  /*63e0*/  LEA R64, P3, R0, R2, 0x2 ;  /* 0x0000000200407211 */ /* 0x002fc400078610ff */
[-C--:B------:R-:W-:Y:S02]  /*63f0*/  LEA.HI.X.SX32 R53, R50, R3.reuse, 0x2, P6 ;  /* 0x0000000332357211 */ /* 0x080fe400030f16ff */
[----:B------:R-:W-:Y:S01]  /*6400*/  LEA.HI.X.SX32 R65, R0, R3, 0x2, P3 ;  /* 0x0000000300417211 */ /* 0x000fe200018f16ff */
[----:B------:R-:W-:Y:S01]  /*6410*/  IMAD R0, R103, 0x4, R38 ;  /* 0x0000000467007824 */ /* 0x000fe200078e0226 */
[-C--:B------:R-:W-:Y:S01]  /*6420*/  ISETP.LT.AND P1, PT, R77, R111.reuse, !P0 ;  /* 0x0000006f4d00720c */ /* 0x080fe20004721270 */
[----:B------:R1:W-:Y:S01]  /*6430*/  @P5 STG.E desc[UR10][R52.64], R22 ;  /* 0x0000001634005986 */ /* 0x0003e2000c10190a */
[-C--:B---3--:R-:W-:Y:S01]  /*6440*/  LEA R56, P6, R38, R2.reuse, 0x2 ;  /* 0x0000000226387211 */ /* 0x088fe200078c10ff */
[----:B------:R-:W-:Y:S01]  /*6450*/  IMAD R30, R103, 0x4, R0 ;  /* 0x00000004671e7824 */ /* 0x000fe200078e0200 */
[----:B------:R-:W-:Y:S01]  /*6460*/  ISETP.LT.AND P3, PT, R48, R111, !P0 ;  /* 0x0000006f3000720c */ /* 0x000fe20004761270 */
[----:B------:R-:W-:Y:S01]  /*6470*/  @P2 STG.E desc[UR10][R64.64], R34 ;  /* 0x0000002240002986 */ /* 0x000fe2000c10190a */
[----:B------:R-:W-:-:S02]  /*6480*/  LEA R48, P2, R0, R2, 0x2 ;  /* 0x0000000200307211 */ /* 0x000fc400078410ff */
[-C--:B------:R-:W-:Y:S02]  /*6490*/  LEA.HI.X.SX32 R57, R38, R3.reuse, 0x2, P6 ;  /* 0x0000000326397211 */ /* 0x080fe400030f16ff */
[----:B------:R-:W-:Y:S01]  /*64a0*/  LEA.HI.X.SX32 R49, R0, R3, 0x2, P2 ;  /* 0x0000000300317211 */ /* 0x000fe200010f16ff */
[C---:B------:R-:W-:Y:S01]  /*64b0*/  IMAD R0, R103.reuse, 0x4, R30 ;  /* 0x0000000467007824 */ /* 0x040fe200078e021e */
[-C--:B------:R-:W-:Y:S01]  /*64c0*/  ISETP.LT.AND P5, PT, R76, R111.reuse, !P0 ;  /* 0x0000006f4c00720c */ /* 0x080fe200047a1270 */
[----:B------:R2:W-:Y:S01]  /*64d0*/  @P4 STG.E desc[UR10][R56.64], R18 ;  /* 0x0000001238004986 */ /* 0x0005e2000c10190a */
[-C--:B-1----:R-:W-:Y:S01]  /*64e0*/  LEA R52, P6, R30, R2.reuse, 0x2 ;  /* 0x000000021e347211 */ /* 0x082fe200078c10ff */
        /* <DEDUP_REMOVED lines=9> */
[-C--:B------:R-:W-:Y:S01]  /*6580*/  LEA R44, P6, R22, R2.reuse, 0x2 ;  /* 0x00000002162c7211 */ /* 0x080fe200078c10ff */
[----:B--2---:R-:W-:Y:S01]  /*6590*/  IMAD R18, R103, 0x4, R0 ;  /* 0x0000000467127824 */ /* 0x004fe200078e0200 */
[----:B------:R-:W-:Y:S01]  /*65a0*/  ISETP.LT.AND P1, PT, R32, R111, !P0 ;  /* 0x0000006f2000720c */ /* 0x000fe20004721270 */
[----:B------:R-:W-:Y:S01]  /*65b0*/  @P3 STG.E desc[UR10][R40.64], R66 ;  /* 0x0000004228003986 */ /* 0x000fe2000c10190a */
[----:B------:R-:W-:-:S02]  /*65c0*/  LEA R32, P3, R0, R2, 0x2 ;  /* 0x0000000200207211 */ /* 0x000fc400078610ff */
[-C--:B------:R-:W-:Y:S02]  /*65d0*/  LEA.HI.X.SX32 R45, R22, R3.reuse, 0x2, P6 ;  /* 0x00000003162d7211 */ /* 0x080fe400030f16ff */
[----:B------:R-:W-:Y:S01]  /*65e0*/  LEA.HI.X.SX32 R33, R0, R3, 0x2, P3 ;  /* 0x0000000300217211 */ /* 0x000fe200018f16ff */
[C---:B------:R-:W-:Y:S01]  /*65f0*/  IMAD R0, R103.reuse, 0x4, R18 ;  /* 0x0000000467007824 */ /* 0x040fe200078e0212 */
[-C--:B------:R-:W-:Y:S01]  /*6600*/  ISETP.LT.AND P5, PT, R36, R111.reuse, !P0 ;  /* 0x0000006f2400720c */ /* 0x080fe200047a1270 */
[----:B------:R-:W-:Y:S01]  /*6610*/  @P4 STG.E desc[UR10][R44.64], R58 ;  /* 0x0000003a2c004986 */ /* 0x000fe2000c10190a */
[-C--:B------:R-:W-:Y:S01]  /*6620*/  LEA R36, P6, R18, R2.reuse, 0x2 ;  /* 0x0000000212247211 */ /* 0x080fe200078c10ff */
[----:B-1----:R-:W-:Y:S01]  /*6630*/  IMAD R14, R103, 0x4, R0 ;  /* 0x00000004670e7824 */ /* 0x002fe200078e0200 */
[----:B------:R-:W-:Y:S01]  /*6640*/  ISETP.LT.AND P3, PT, R24, R111, !P0 ;  /* 0x0000006f1800720c */ /* 0x000fe20004761270 */
[----:B------:R-:W-:Y:S01]  /*6650*/  @P2 STG.E desc[UR10][R32.64], R62 ;  /* 0x0000003e20002986 */ /* 0x000fe2000c10190a */
[----:B------:R-:W-:-:S02]  /*6660*/  LEA R24, P2, R0, R2, 0x2 ;  /* 0x0000000200187211 */ /* 0x000fc400078410ff */
[----:B------:R-:W-:Y:S02]  /*6670*/  ISETP.LT.AND P4, PT, R28, R111, !P0 ;  /* 0x0000006f1c00720c */ /* 0x000fe40004781270 */
[-C--:B------:R-:W-:Y:S02]  /*6680*/  LEA.HI.X.SX32 R37, R18, R3.reuse, 0x2, P6 ;  /* 0x0000000312257211 */ /* 0x080fe400030f16ff */
[-C--:B------:R-:W-:Y:S02]  /*6690*/  LEA R28, P6, R14, R2.reuse, 0x2 ;  /* 0x000000020e1c7211 */ /* 0x080fe400078c10ff */
[-C--:B------:R-:W-:Y:S01]  /*66a0*/  LEA.HI.X.SX32 R25, R0, R3.reuse, 0x2, P2 ;  /* 0x0000000300197211 */ /* 0x080fe200010f16ff */
[C---:B------:R-:W-:Y:S01]  /*66b0*/  IMAD R0, R103.reuse, 0x4, R14 ;  /* 0x0000000467007824 */ /* 0x040fe200078e020e */
[----:B------:R-:W-:Y:S01]  /*66c0*/  @P5 STG.E desc[UR10][R36.64], R54 ;  /* 0x0000003624005986 */ /* 0x000fe2000c10190a */
[----:B------:R-:W-:Y:S02]  /*66d0*/  LEA.HI.X.SX32 R29, R14, R3, 0x2, P6 ;  /* 0x000000030e1d7211 */ /* 0x000fe400030f16ff */
[----:B------:R-:W-:Y:S01]  /*66e0*/  ISETP.LT.AND P2, PT, R16, R111, !P0 ;  /* 0x0000006f1000720c */ /* 0x000fe20004741270 */
[----:B------:R1:W-:Y:S01]  /*66f0*/  @P1 STG.E desc[UR10][R24.64], R70 ;  /* 0x0000004618001986 */ /* 0x0003e2000c10190a */
[----:B------:R-:W-:Y:S01]  /*6700*/  IMAD R14, R103, 0x4, R0 ;  /* 0x00000004670e7824 */ /* 0x000fe200078e0200 */
[----:B------:R-:W-:-:S02]  /*6710*/  LEA R16, P1, R0, R2, 0x2 ;  /* 0x0000000200107211 */ /* 0x000fc400078210ff */
[----:B------:R-:W-:Y:S01]  /*6720*/  ISETP.LT.AND P5, PT, R20, R111, !P0 ;  /* 0x0000006f1400720c */ /* 0x000fe200047a1270 */
[----:B------:R-:W-:Y:S01]  /*6730*/  @P4 STG.E desc[UR10][R28.64], R74 ;  /* 0x0000004a1c004986 */ /* 0x000fe2000c10190a */
[-C--:B------:R-:W-:Y:S02]  /*6740*/  LEA R20, P6, R14, R2.reuse, 0x2 ;  /* 0x000000020e147211 */ /* 0x080fe400078c10ff */
[-C--:B------:R-:W-:Y:S01]  /*6750*/  LEA.HI.X.SX32 R17, R0, R3.reuse, 0x2, P1 ;  /* 0x0000000300117211 */ /* 0x080fe200008f16ff */
[C---:B------:R-:W-:Y:S01]  /*6760*/  IMAD R0, R103.reuse, 0x4, R14 ;  /* 0x0000000467007824 */ /* 0x040fe200078e020e */
[----:B------:R-:W-:Y:S02]  /*6770*/  LEA.HI.X.SX32 R21, R14, R3, 0x2, P6 ;  /* 0x000000030e157211 */ /* 0x000fe400030f16ff */
[----:B------:R-:W-:Y:S01]  /*6780*/  ISETP.LT.AND P4, PT, R12, R111, !P0 ;  /* 0x0000006f0c00720c */ /* 0x000fe20004781270 */
[----:B------:R2:W-:Y:S01]  /*6790*/  @P3 STG.E desc[UR10][R16.64], R51 ;  /* 0x0000003310003986 */ /* 0x0005e2000c10190a */
[----:B------:R-:W-:Y:S01]  /*67a0*/  IMAD R14, R103, 0x4, R0 ;  /* 0x00000004670e7824 */ /* 0x000fe200078e0200 */
[----:B------:R-:W-:-:S02]  /*67b0*/  LEA R12, P3, R0, R2, 0x2 ;  /* 0x00000002000c7211 */ /* 0x000fc400078610ff */
[----:B------:R-:W-:Y:S01]  /*67c0*/  ISETP.LT.AND P1, PT, R11, R111, !P0 ;  /* 0x0000006f0b00720c */ /* 0x000fe20004721270 */
[----:B------:R-:W-:Y:S01]  /*67d0*/  @P5 STG.E desc[UR10][R20.64], R39 ;  /* 0x0000002714005986 */ /* 0x000fe2000c10190a */
[-C--:B-1----:R-:W-:Y:S02]  /*67e0*/  LEA R24, P6, R14, R2.reuse, 0x2 ;  /* 0x000000020e187211 */ /* 0x082fe400078c10ff */
        /* <DEDUP_REMOVED lines=9> */
[-C--:B--2---:R-:W-:Y:S02]  /*6880*/  LEA R16, P6, R14, R2.reuse, 0x2 ;  /* 0x000000020e107211 */ /* 0x084fe400078c10ff */
[-C--:B------:R-:W-:Y:S01]  /*6890*/  LEA.HI.X.SX32 R11, R0, R3.reuse, 0x2, P2 ;  /* 0x00000003000b7211 */ /* 0x080fe200010f16ff */
[C---:B------:R-:W-:Y:S01]  /*68a0*/  IMAD R0, R103.reuse, 0x4, R14 ;  /* 0x0000000467007824 */ /* 0x040fe200078e020e */
[----:B------:R-:W-:Y:S02]  /*68b0*/  LEA.HI.X.SX32 R17, R14, R3, 0x2, P6 ;  /* 0x000000030e117211 */ /* 0x000fe400030f16ff */
[----:B------:R-:W-:Y:S01]  /*68c0*/  ISETP.LT.AND P4, PT, R8, R111, !P0 ;  /* 0x0000006f0800720c */ /* 0x000fe20004781270 */
[----:B------:R-:W-:Y:S01]  /*68d0*/  @P1 STG.E desc[UR10][R10.64], R43 ;  /* 0x0000002b0a001986 */ /* 0x000fe2000c10190a */
[----:B------:R-:W-:Y:S01]  /*68e0*/  IMAD R14, R103, 0x4, R0 ;  /* 0x00000004670e7824 */ /* 0x000fe200078e0200 */
[----:B------:R-:W-:-:S02]  /*68f0*/  LEA R8, P1, R0, R2, 0x2 ;  /* 0x0000000200087211 */ /* 0x000fc400078210ff */
[----:B------:R-:W-:Y:S01]  /*6900*/  ISETP.LT.AND P2, PT, R7, R111, !P0 ;  /* 0x0000006f0700720c */ /* 0x000fe20004741270 */
[----:B------:R2:W-:Y:S01]  /*6910*/  @P5 STG.E desc[UR10][R16.64], R23 ;  /* 0x0000001710005986 */ /* 0x0005e2000c10190a */
[-C--:B-1----:R-:W-:Y:S02]  /*6920*/  LEA R12, P6, R14, R2.reuse, 0x2 ;  /* 0x000000020e0c7211 */ /* 0x082fe400078c10ff */
[-C--:B------:R-:W-:Y:S01]  /*6930*/  LEA.HI.X.SX32 R9, R0, R3.reuse, 0x2, P1 ;  /* 0x0000000300097211 */ /* 0x080fe200008f16ff */
[C---:B------:R-:W-:Y:S01]  /*6940*/  IMAD R0, R103.reuse, 0x4, R14 ;  /* 0x0000000467007824 */ /* 0x040fe200078e020e */
[----:B------:R-:W-:Y:S02]  /*6950*/  LEA.HI.X.SX32 R13, R14, R3, 0x2, P6 ;  /* 0x000000030e0d7211 */ /* 0x000fe400030f16ff */
[----:B------:R-:W-:Y:S01]  /*6960*/  ISETP.LT.AND P1, PT, R6, R111, !P0 ;  /* 0x0000006f0600720c */ /* 0x000fe20004721270 */
[----:B------:R-:W-:Y:S01]  /*6970*/  IMAD R14, R103, 0x4, R0 ;  /* 0x00000004670e7824 */ /* 0x000fe200078e0200 */
[----:B------:R1:W-:Y:S01]  /*6980*/  @P3 STG.E desc[UR10][R8.64], R35 ;  /* 0x0000002308003986 */ /* 0x0003e2000c10190a */
[----:B------:R-:W-:-:S02]  /*6990*/  LEA R6, P3, R0, R2, 0x2 ;  /* 0x0000000200067211 */ /* 0x000fc400078610ff */
[C---:B--2---:R-:W-:Y:S01]  /*69a0*/  IMAD R16, R103.reuse, 0x4, R14 ;  /* 0x0000000467107824 */ /* 0x044fe200078e020e */
[-C--:B------:R-:W-:Y:S01]  /*69b0*/  LEA R10, P6, R14, R2.reuse, 0x2 ;  /* 0x000000020e0a7211 */ /* 0x080fe200078c10ff */
[----:B------:R-:W-:Y:S01]  /*69c0*/  @P4 STG.E desc[UR10][R12.64], R19 ;  /* 0x000000130c004986 */ /* 0x000fe2000c10190a */
[-C--:B------:R-:W-:Y:S01]  /*69d0*/  LEA.HI.X.SX32 R7, R0, R3.reuse, 0x2, P3 ;  /* 0x0000000300077211 */ /* 0x080fe200018f16ff */
[C---:B------:R-:W-:Y:S01]  /*69e0*/  IMAD R0, R103.reuse, 0x4, R16 ;  /* 0x0000000467007824 */ /* 0x040fe200078e0210 */
[----:B------:R-:W-:Y:S02]  /*69f0*/  LEA.HI.X.SX32 R11, R14, R3, 0x2, P6 ;  /* 0x000000030e0b7211 */ /* 0x000fe400030f16ff */
[----:B------:R-:W-:Y:S01]  /*6a00*/  ISETP.LT.AND P4, PT, R4, R111, !P0 ;  /* 0x0000006f0400720c */ /* 0x000fe20004781270 */
[----:B------:R-:W-:Y:S01]  /*6a10*/  IMAD R14, R103, 0x4, R0 ;  /* 0x00000004670e7824 */ /* 0x000fe200078e0200 */
[----:B------:R2:W-:Y:S01]  /*6a20*/  @P2 STG.E desc[UR10][R6.64], R27 ;  /* 0x0000001b06002986 */ /* 0x0005e2000c10190a */
[----:B------:R-:W-:-:S02]  /*6a30*/  LEA R4, P6, R16, R2, 0x2 ;  /* 0x0000000210047211 */ /* 0x000fc400078c10ff */
[----:B------:R-:W-:Y:S01]  /*6a40*/  IMAD R18, R103, 0x4, R14 ;  /* 0x0000000467127824 */ /* 0x000fe200078e020e */
[----:B------:R3:W-:Y:S01]  /*6a50*/  @P1 STG.E desc[UR10][R10.64], R15 ;  /* 0x0000000f0a001986 */ /* 0x0007e2000c10190a */
[CC--:B-1----:R-:W-:Y:S02]  /*6a60*/  LEA R8, P1, R0.reuse, R2.reuse, 0x2 ;  /* 0x0000000200087211 */ /* 0x0c2fe400078210ff */
[----:B------:R-:W-:Y:S01]  /*6a70*/  ISETP.LT.AND P5, PT, R5, R111, !P0 ;  /* 0x0000006f0500720c */ /* 0x000fe200047a1270 */
[----:B------:R-:W-:Y:S01]  /*6a80*/  IMAD R20, R103, 0x4, R18 ;  /* 0x0000000467147824 */ /* 0x000fe200078e0212 */
[----:B------:R-:W-:Y:S02]  /*6a90*/  LEA.HI.X.SX32 R9, R0, R3, 0x2, P1 ;  /* 0x0000000300097211 */ /* 0x000fe400008f16ff */
[----:B------:R-:W-:Y:S01]  /*6aa0*/  ISETP.LT.AND P3, PT, R95, R111, !P0 ;  /* 0x0000006f5f00720c */ /* 0x000fe20004761270 */
[----:B------:R-:W-:Y:S01]  /*6ab0*/  IMAD R103, R103, 0x4, R20 ;  /* 0x0000000467677824 */ /* 0x000fe200078e0214 */
[----:B--2---:R-:W-:-:S02]  /*6ac0*/  LEA R6, P1, R18, R2, 0x2 ;  /* 0x0000000212067211 */ /* 0x004fc400078210ff */
[----:B------:R-:W-:Y:S02]  /*6ad0*/  LEA.HI.X.SX32 R5, R16, R3, 0x2, P6 ;  /* 0x0000000310057211 */ /* 0x000fe400030f16ff */
[----:B------:R-:W-:Y:S02]  /*6ae0*/  ISETP.LT.AND P2, PT, R96, R111, !P0 ;  /* 0x0000006f6000720c */ /* 0x000fe40004741270 */
[----:B------:R-:W-:Y:S01]  /*6af0*/  LEA R12, P6, R14, R2, 0x2 ;  /* 0x000000020e0c7211 */ /* 0x000fe200078c10ff */
[----:B------:R3:W-:Y:S01]  /*6b00*/  @P5 STG.E desc[UR10][R4.64], R67 ;  /* 0x0000004304005986 */ /* 0x0007e2000c10190a */
[----:B------:R-:W-:Y:S02]  /*6b10*/  LEA.HI.X.SX32 R7, R18, R3, 0x2, P1 ;  /* 0x0000000312077211 */ /* 0x000fe400008f16ff */
[-C--:B------:R-:W-:Y:S01]  /*6b20*/  ISETP.LT.AND P1, PT, R99, R111.reuse, !P0 ;  /* 0x0000006f6300720c */ /* 0x080fe20004721270 */
[----:B------:R3:W-:Y:S01]  /*6b30*/  @P4 STG.E desc[UR10][R8.64], R59 ;  /* 0x0000003b08004986 */ /* 0x0007e2000c10190a */
[----:B------:R-:W-:-:S02]  /*6b40*/  ISETP.LT.AND P0, PT, R100, R111, !P0 ;  /* 0x0000006f6400720c */ /* 0x000fc40004701270 */
[----:B------:R-:W-:Y:S02]  /*6b50*/  LEA.HI.X.SX32 R13, R14, R3, 0x2, P6 ;  /* 0x000000030e0d7211 */ /* 0x000fe400030f16ff */
[----:B------:R-:W-:-:S03]  /*6b60*/  LEA R16, P6, R20, R2, 0x2 ;  /* 0x0000000214107211 */ /* 0x000fc600078c10ff */
[----:B------:R3:W-:Y:S01]  /*6b70*/  @P3 STG.E desc[UR10][R12.64], R63 ;  /* 0x0000003f0c003986 */ /* 0x0007e2000c10190a */
[-C--:B------:R-:W-:Y:S02]  /*6b80*/  LEA.HI.X.SX32 R17, R20, R3.reuse, 0x2, P6 ;  /* 0x0000000314117211 */ /* 0x080fe400030f16ff */
[C---:B------:R-:W-:Y:S01]  /*6b90*/  LEA R2, P6, R103.reuse, R2, 0x2 ;  /* 0x0000000267027211 */ /* 0x040fe200078c10ff */
[----:B------:R3:W-:Y:S03]  /*6ba0*/  @P2 STG.E desc[UR10][R6.64], R55 ;  /* 0x0000003706002986 */ /* 0x0007e6000c10190a */
[----:B------:R-:W-:Y:S01]  /*6bb0*/  LEA.HI.X.SX32 R3, R103, R3, 0x2, P6 ;  /* 0x0000000367037211 */ /* 0x000fe200030f16ff */
[----:B------:R3:W-:Y:S01]  /*6bc0*/  @P1 STG.E desc[UR10][R16.64], R71 ;  /* 0x0000004710001986 */ /* 0x0007e2000c10190a */
[----:B------:R-:W-:Y:S07]  /*6bd0*/  @!P0 EXIT ;  /* 0x000000000000894d */ /* 0x000fee0003800000 */
[----:B------:R-:W-:Y:S01]  /*6be0*/  STG.E desc[UR10][R2.64], R75 ;  /* 0x0000004b02007986 */ /* 0x000fe2000c10190a */
[----:B------:R-:W-:Y:S05]  /*6bf0*/  EXIT ;  /* 0x000000000000794d */ /* 0x000fea0003800000 */
.L_x_2:
[----:B------:R-:W-:-:S00]  /*6c00*/  BRA `(.L_x_2) ;  /* 0xfffffffc00fc7947 */ /* 0x000fc0000383ffff */
[----:B------:R-:W-:-:S00]  /*6c10*/  NOP ;  /* 0x0000000000007918 */ /* 0x000fc00000000000 */
        /* <DEDUP_REMOVED lines=14> */
.L_x_3:


//--------------------- .nv.shared.matmul_kernel  --------------------------
	.section	.nv.shared.matmul_kernel,"aw",@nobits
	.sectionflags	@""
	.align	16
	.zero		1024


//--------------------- .nv.shared.reserved.0     --------------------------
	.section	.nv.shared.reserved.0,"aw",@nobits
	.weak		__nv_reservedSMEM_offset_0_alias
	.size		__nv_reservedSMEM_offset_0_alias, 0, 64
	.other		__nv_reservedSMEM_offset_0_alias,@"STO_CUDA_RESERVED_SHARED STV_DEFAULT"
__nv_reservedSMEM_offset_0_alias:
	.zero		0
	.zero		64


//--------------------- .nv.constant0.matmul_kernel --------------------------
	.section	.nv.constant0.matmul_kernel,"a",@progbits
	.sectionflags	@""
	.align	4
.nv.constant0.matmul_kernel:
	.zero		976


//--------------------- SYMBOLS --------------------------

	.type		.nv.reservedSmem.offset0,@object
	.size		.nv.reservedSmem.offset0,0x4
	.type		.nv.reservedSmem.cap,@object
	.size		.nv.reservedSmem.cap,0x4
